//
// Generated by NVIDIA NVVM Compiler
//
// Compiler Build ID: CL-36424714
// Cuda compilation tools, release 13.0, V13.0.88
// Based on NVVM 20.0.0
//

.version 9.0
.target sm_100
.address_size 64

	// .globl	_Z10dft_kernelPfS_PKfm
.extern .shared .align 16 .b8 sIn[];
.global .align 4 .b8 __cudart_i2opi_f[24] = {65, 144, 67, 60, 153, 149, 98, 219, 192, 221, 52, 245, 209, 87, 39, 252, 41, 21, 68, 78, 110, 131, 249, 162};

.visible .entry _Z10dft_kernelPfS_PKfm(
	.param .u64 .ptr .align 1 _Z10dft_kernelPfS_PKfm_param_0,
	.param .u64 .ptr .align 1 _Z10dft_kernelPfS_PKfm_param_1,
	.param .u64 .ptr .align 1 _Z10dft_kernelPfS_PKfm_param_2,
	.param .u64 _Z10dft_kernelPfS_PKfm_param_3
)
{
	.local .align 4 .b8 	__local_depot0[28];
	.reg .b64 	%SP;
	.reg .b64 	%SPL;
	.reg .pred 	%p<19>;
	.reg .b32 	%r<85>;
	.reg .b32 	%f<54>;
	.reg .b64 	%rd<56>;
	.reg .b64 	%fd<11>;

	mov.u64 	%SPL, __local_depot0;
	ld.param.u64 	%rd17, [_Z10dft_kernelPfS_PKfm_param_0];
	ld.param.u64 	%rd19, [_Z10dft_kernelPfS_PKfm_param_2];
	ld.param.u64 	%rd20, [_Z10dft_kernelPfS_PKfm_param_3];
	add.u64 	%rd1, %SPL, 0;
	add.u64 	%rd2, %SPL, 0;
	mov.u32 	%r27, %ctaid.x;
	mov.u32 	%r28, %ntid.x;
	mov.u32 	%r29, %tid.x;
	mad.lo.s32 	%r30, %r27, %r28, %r29;
	cvt.s64.s32 	%rd3, %r30;
	setp.le.u64 	%p1, %rd20, %rd3;
	@%p1 bra 	$L__BB0_19;
	cvt.u32.u64 	%r31, %rd3;
	cvta.to.global.u64 	%rd24, %rd19;
	shl.b64 	%rd25, %rd3, 2;
	add.s64 	%rd26, %rd24, %rd25;
	ld.global.f32 	%f1, [%rd26];
	cvt.rn.f64.s32 	%fd3, %r31;
	mul.f64 	%fd1, %fd3, 0d401921FB3FA6DEFC;
	cvt.rn.f64.u64 	%fd2, %rd20;
	neg.f32 	%f2, %f1;
	cvta.to.global.u64 	%rd4, %rd17;
	mov.b64 	%rd51, 0;
$L__BB0_2:
	cvt.u32.u64 	%r32, %rd51;
	cvt.rn.f64.u32 	%fd4, %r32;
	mul.f64 	%fd5, %fd1, %fd4;
	div.rn.f64 	%fd6, %fd5, %fd2;
	cvt.rn.f32.f64 	%f3, %fd6;
	mul.f32 	%f13, %f3, 0f3F22F983;
	cvt.rni.s32.f32 	%r84, %f13;
	cvt.rn.f32.s32 	%f14, %r84;
	fma.rn.f32 	%f15, %f14, 0fBFC90FDA, %f3;
	fma.rn.f32 	%f16, %f14, 0fB3A22168, %f15;
	fma.rn.f32 	%f53, %f14, 0fA7C234C5, %f16;
	abs.f32 	%f5, %f3;
	setp.ltu.f32 	%p2, %f5, 0f47CE4780;
	mov.u32 	%r80, %r84;
	mov.f32 	%f52, %f53;
	@%p2 bra 	$L__BB0_10;
	setp.neu.f32 	%p3, %f5, 0f7F800000;
	@%p3 bra 	$L__BB0_5;
	mov.f32 	%f19, 0f00000000;
	mul.rn.f32 	%f52, %f3, %f19;
	mov.b32 	%r80, 0;
	bra.uni 	$L__BB0_10;
$L__BB0_5:
	mov.b32 	%r2, %f3;
	mov.b64 	%rd54, 0;
	mov.b32 	%r77, 0;
	mov.u64 	%rd52, __cudart_i2opi_f;
	mov.u64 	%rd53, %rd2;
$L__BB0_6:
	.pragma "nounroll";
	ld.global.nc.u32 	%r34, [%rd52];
	shl.b32 	%r35, %r2, 8;
	or.b32  	%r36, %r35, -2147483648;
	mad.wide.u32 	%rd29, %r34, %r36, %rd54;
	shr.u64 	%rd54, %rd29, 32;
	st.local.u32 	[%rd53], %rd29;
	add.s32 	%r77, %r77, 1;
	add.s64 	%rd53, %rd53, 4;
	add.s64 	%rd52, %rd52, 4;
	setp.ne.s32 	%p4, %r77, 6;
	@%p4 bra 	$L__BB0_6;
	shr.u32 	%r37, %r2, 23;
	st.local.u32 	[%rd2+24], %rd54;
	and.b32  	%r5, %r37, 31;
	and.b32  	%r38, %r37, 224;
	add.s32 	%r39, %r38, -128;
	shr.u32 	%r40, %r39, 5;
	mul.wide.u32 	%rd30, %r40, 4;
	sub.s64 	%rd12, %rd2, %rd30;
	ld.local.u32 	%r78, [%rd12+24];
	ld.local.u32 	%r79, [%rd12+20];
	setp.eq.s32 	%p5, %r5, 0;
	@%p5 bra 	$L__BB0_9;
	shf.l.wrap.b32 	%r78, %r79, %r78, %r5;
	ld.local.u32 	%r41, [%rd12+16];
	shf.l.wrap.b32 	%r79, %r41, %r79, %r5;
$L__BB0_9:
	shr.u32 	%r42, %r78, 30;
	shf.l.wrap.b32 	%r43, %r79, %r78, 2;
	shl.b32 	%r44, %r79, 2;
	shr.u32 	%r45, %r43, 31;
	add.s32 	%r46, %r45, %r42;
	neg.s32 	%r47, %r46;
	setp.lt.s32 	%p6, %r2, 0;
	selp.b32 	%r80, %r47, %r46, %p6;
	xor.b32  	%r48, %r43, %r2;
	shr.s32 	%r49, %r43, 31;
	xor.b32  	%r50, %r49, %r43;
	xor.b32  	%r51, %r49, %r44;
	cvt.u64.u32 	%rd31, %r50;
	shl.b64 	%rd32, %rd31, 32;
	cvt.u64.u32 	%rd33, %r51;
	or.b64  	%rd34, %rd32, %rd33;
	cvt.rn.f64.s64 	%fd7, %rd34;
	mul.f64 	%fd8, %fd7, 0d3BF921FB54442D19;
	cvt.rn.f32.f64 	%f17, %fd8;
	neg.f32 	%f18, %f17;
	setp.lt.s32 	%p7, %r48, 0;
	selp.f32 	%f52, %f18, %f17, %p7;
$L__BB0_10:
	setp.ltu.f32 	%p8, %f5, 0f47CE4780;
	add.s32 	%r53, %r80, 1;
	mul.rn.f32 	%f20, %f52, %f52;
	and.b32  	%r54, %r80, 1;
	setp.eq.b32 	%p9, %r54, 1;
	selp.f32 	%f21, %f52, 0f3F800000, %p9;
	fma.rn.f32 	%f22, %f20, %f21, 0f00000000;
	fma.rn.f32 	%f23, %f20, 0f37CBAC00, 0fBAB607ED;
	selp.f32 	%f24, 0fB94D4153, %f23, %p9;
	selp.f32 	%f25, 0f3C0885E4, 0f3D2AAABB, %p9;
	fma.rn.f32 	%f26, %f24, %f20, %f25;
	selp.f32 	%f27, 0fBE2AAAA8, 0fBEFFFFFF, %p9;
	fma.rn.f32 	%f28, %f26, %f20, %f27;
	fma.rn.f32 	%f29, %f28, %f22, %f21;
	and.b32  	%r55, %r53, 2;
	setp.eq.s32 	%p10, %r55, 0;
	mov.f32 	%f30, 0f00000000;
	sub.f32 	%f31, %f30, %f29;
	selp.f32 	%f9, %f29, %f31, %p10;
	@%p8 bra 	$L__BB0_18;
	setp.neu.f32 	%p11, %f5, 0f7F800000;
	@%p11 bra 	$L__BB0_13;
	mov.f32 	%f34, 0f00000000;
	mul.rn.f32 	%f53, %f3, %f34;
	mov.b32 	%r84, 0;
	bra.uni 	$L__BB0_18;
$L__BB0_13:
	mov.b32 	%r14, %f3;
	shl.b32 	%r57, %r14, 8;
	or.b32  	%r15, %r57, -2147483648;
	mov.b64 	%rd55, 0;
	mov.b32 	%r81, 0;
$L__BB0_14:
	.pragma "nounroll";
	mul.wide.u32 	%rd36, %r81, 4;
	mov.u64 	%rd37, __cudart_i2opi_f;
	add.s64 	%rd38, %rd37, %rd36;
	ld.global.nc.u32 	%r58, [%rd38];
	mad.wide.u32 	%rd39, %r58, %r15, %rd55;
	shr.u64 	%rd55, %rd39, 32;
	add.s64 	%rd40, %rd1, %rd36;
	st.local.u32 	[%rd40], %rd39;
	add.s32 	%r81, %r81, 1;
	setp.ne.s32 	%p12, %r81, 6;
	@%p12 bra 	$L__BB0_14;
	shr.u32 	%r59, %r14, 23;
	st.local.u32 	[%rd1+24], %rd55;
	and.b32  	%r18, %r59, 31;
	and.b32  	%r60, %r59, 224;
	add.s32 	%r61, %r60, -128;
	shr.u32 	%r62, %r61, 5;
	mul.wide.u32 	%rd41, %r62, 4;
	sub.s64 	%rd15, %rd1, %rd41;
	ld.local.u32 	%r82, [%rd15+24];
	ld.local.u32 	%r83, [%rd15+20];
	setp.eq.s32 	%p13, %r18, 0;
	@%p13 bra 	$L__BB0_17;
	shf.l.wrap.b32 	%r82, %r83, %r82, %r18;
	ld.local.u32 	%r63, [%rd15+16];
	shf.l.wrap.b32 	%r83, %r63, %r83, %r18;
$L__BB0_17:
	shr.u32 	%r64, %r82, 30;
	shf.l.wrap.b32 	%r65, %r83, %r82, 2;
	shl.b32 	%r66, %r83, 2;
	shr.u32 	%r67, %r65, 31;
	add.s32 	%r68, %r67, %r64;
	neg.s32 	%r69, %r68;
	setp.lt.s32 	%p14, %r14, 0;
	selp.b32 	%r84, %r69, %r68, %p14;
	xor.b32  	%r70, %r65, %r14;
	shr.s32 	%r71, %r65, 31;
	xor.b32  	%r72, %r71, %r65;
	xor.b32  	%r73, %r71, %r66;
	cvt.u64.u32 	%rd42, %r72;
	shl.b64 	%rd43, %rd42, 32;
	cvt.u64.u32 	%rd44, %r73;
	or.b64  	%rd45, %rd43, %rd44;
	cvt.rn.f64.s64 	%fd9, %rd45;
	mul.f64 	%fd10, %fd9, 0d3BF921FB54442D19;
	cvt.rn.f32.f64 	%f32, %fd10;
	neg.f32 	%f33, %f32;
	setp.lt.s32 	%p15, %r70, 0;
	selp.f32 	%f53, %f33, %f32, %p15;
$L__BB0_18:
	ld.param.u64 	%rd50, [_Z10dft_kernelPfS_PKfm_param_1];
	mul.rn.f32 	%f35, %f53, %f53;
	and.b32  	%r75, %r84, 1;
	setp.eq.b32 	%p16, %r75, 1;
	selp.f32 	%f36, 0f3F800000, %f53, %p16;
	fma.rn.f32 	%f37, %f35, %f36, 0f00000000;
	fma.rn.f32 	%f38, %f35, 0f37CBAC00, 0fBAB607ED;
	selp.f32 	%f39, %f38, 0fB94D4153, %p16;
	selp.f32 	%f40, 0f3D2AAABB, 0f3C0885E4, %p16;
	fma.rn.f32 	%f41, %f39, %f35, %f40;
	selp.f32 	%f42, 0fBEFFFFFF, 0fBE2AAAA8, %p16;
	fma.rn.f32 	%f43, %f41, %f35, %f42;
	fma.rn.f32 	%f44, %f43, %f37, %f36;
	and.b32  	%r76, %r84, 2;
	setp.eq.s32 	%p17, %r76, 0;
	mov.f32 	%f45, 0f00000000;
	sub.f32 	%f46, %f45, %f44;
	selp.f32 	%f47, %f44, %f46, %p17;
	mul.f32 	%f48, %f47, %f2;
	shl.b64 	%rd46, %rd51, 2;
	add.s64 	%rd47, %rd4, %rd46;
	mul.f32 	%f49, %f1, %f9;
	atom.global.add.f32 	%f50, [%rd47], %f49;
	cvta.to.global.u64 	%rd48, %rd50;
	add.s64 	%rd49, %rd48, %rd46;
	atom.global.add.f32 	%f51, [%rd49], %f48;
	add.s64 	%rd51, %rd51, 1;
	setp.gt.u64 	%p18, %rd20, %rd51;
	@%p18 bra 	$L__BB0_2;
$L__BB0_19:
	ret;

}
	// .globl	_Z11dft2_kernelPfS_PKfm
.visible .entry _Z11dft2_kernelPfS_PKfm(
	.param .u64 .ptr .align 1 _Z11dft2_kernelPfS_PKfm_param_0,
	.param .u64 .ptr .align 1 _Z11dft2_kernelPfS_PKfm_param_1,
	.param .u64 .ptr .align 1 _Z11dft2_kernelPfS_PKfm_param_2,
	.param .u64 _Z11dft2_kernelPfS_PKfm_param_3
)
{
	.local .align 4 .b8 	__local_depot1[28];
	.reg .b64 	%SP;
	.reg .b64 	%SPL;
	.reg .pred 	%p<19>;
	.reg .b32 	%r<85>;
	.reg .b32 	%f<57>;
	.reg .b64 	%rd<57>;
	.reg .b64 	%fd<11>;

	mov.u64 	%SPL, __local_depot1;
	ld.param.u64 	%rd19, [_Z11dft2_kernelPfS_PKfm_param_2];
	ld.param.u64 	%rd20, [_Z11dft2_kernelPfS_PKfm_param_3];
	add.u64 	%rd1, %SPL, 0;
	add.u64 	%rd2, %SPL, 0;
	mov.u32 	%r26, %ctaid.x;
	mov.u32 	%r27, %ntid.x;
	mov.u32 	%r28, %tid.x;
	mad.lo.s32 	%r29, %r26, %r27, %r28;
	cvt.s64.s32 	%rd3, %r29;
	setp.le.u64 	%p1, %rd20, %rd3;
	@%p1 bra 	$L__BB1_20;
	cvt.rn.f64.u64 	%fd1, %rd20;
	cvta.to.global.u64 	%rd4, %rd19;
	mov.f32 	%f53, 0f00000000;
	mov.b64 	%rd52, 0;
	cvt.u32.u64 	%r31, %rd3;
	cvt.rn.f64.s32 	%fd4, %r31;
	mov.f32 	%f54, %f53;
$L__BB1_2:
	cvt.u32.u64 	%r30, %rd52;
	shl.b64 	%rd24, %rd52, 2;
	add.s64 	%rd25, %rd4, %rd24;
	ld.global.f32 	%f3, [%rd25];
	cvt.rn.f64.u32 	%fd2, %r30;
	mul.f64 	%fd3, %fd2, 0d401921FB3FA6DEFC;
	mul.f64 	%fd5, %fd3, %fd4;
	div.rn.f64 	%fd6, %fd5, %fd1;
	cvt.rn.f32.f64 	%f4, %fd6;
	mul.f32 	%f16, %f4, 0f3F22F983;
	cvt.rni.s32.f32 	%r84, %f16;
	cvt.rn.f32.s32 	%f17, %r84;
	fma.rn.f32 	%f18, %f17, 0fBFC90FDA, %f4;
	fma.rn.f32 	%f19, %f17, 0fB3A22168, %f18;
	fma.rn.f32 	%f56, %f17, 0fA7C234C5, %f19;
	abs.f32 	%f6, %f4;
	setp.ltu.f32 	%p2, %f6, 0f47CE4780;
	mov.u32 	%r80, %r84;
	mov.f32 	%f55, %f56;
	@%p2 bra 	$L__BB1_10;
	setp.neu.f32 	%p3, %f6, 0f7F800000;
	@%p3 bra 	$L__BB1_5;
	mov.f32 	%f22, 0f00000000;
	mul.rn.f32 	%f55, %f4, %f22;
	mov.b32 	%r80, 0;
	bra.uni 	$L__BB1_10;
$L__BB1_5:
	mov.b32 	%r2, %f4;
	mov.b64 	%rd55, 0;
	mov.b32 	%r77, 0;
	mov.u64 	%rd53, __cudart_i2opi_f;
	mov.u64 	%rd54, %rd2;
$L__BB1_6:
	.pragma "nounroll";
	ld.global.nc.u32 	%r33, [%rd53];
	shl.b32 	%r34, %r2, 8;
	or.b32  	%r35, %r34, -2147483648;
	mad.wide.u32 	%rd28, %r33, %r35, %rd55;
	shr.u64 	%rd55, %rd28, 32;
	st.local.u32 	[%rd54], %rd28;
	add.s32 	%r77, %r77, 1;
	add.s64 	%rd54, %rd54, 4;
	add.s64 	%rd53, %rd53, 4;
	setp.ne.s32 	%p4, %r77, 6;
	@%p4 bra 	$L__BB1_6;
	shr.u32 	%r36, %r2, 23;
	st.local.u32 	[%rd2+24], %rd55;
	and.b32  	%r5, %r36, 31;
	and.b32  	%r37, %r36, 224;
	add.s32 	%r38, %r37, -128;
	shr.u32 	%r39, %r38, 5;
	mul.wide.u32 	%rd29, %r39, 4;
	sub.s64 	%rd12, %rd2, %rd29;
	ld.local.u32 	%r78, [%rd12+24];
	ld.local.u32 	%r79, [%rd12+20];
	setp.eq.s32 	%p5, %r5, 0;
	@%p5 bra 	$L__BB1_9;
	shf.l.wrap.b32 	%r78, %r79, %r78, %r5;
	ld.local.u32 	%r40, [%rd12+16];
	shf.l.wrap.b32 	%r79, %r40, %r79, %r5;
$L__BB1_9:
	shr.u32 	%r41, %r78, 30;
	shf.l.wrap.b32 	%r42, %r79, %r78, 2;
	shl.b32 	%r43, %r79, 2;
	shr.u32 	%r44, %r42, 31;
	add.s32 	%r45, %r44, %r41;
	neg.s32 	%r46, %r45;
	setp.lt.s32 	%p6, %r2, 0;
	selp.b32 	%r80, %r46, %r45, %p6;
	xor.b32  	%r47, %r42, %r2;
	shr.s32 	%r48, %r42, 31;
	xor.b32  	%r49, %r48, %r42;
	xor.b32  	%r50, %r48, %r43;
	cvt.u64.u32 	%rd30, %r49;
	shl.b64 	%rd31, %rd30, 32;
	cvt.u64.u32 	%rd32, %r50;
	or.b64  	%rd33, %rd31, %rd32;
	cvt.rn.f64.s64 	%fd7, %rd33;
	mul.f64 	%fd8, %fd7, 0d3BF921FB54442D19;
	cvt.rn.f32.f64 	%f20, %fd8;
	neg.f32 	%f21, %f20;
	setp.lt.s32 	%p7, %r47, 0;
	selp.f32 	%f55, %f21, %f20, %p7;
$L__BB1_10:
	setp.ltu.f32 	%p8, %f6, 0f47CE4780;
	add.s32 	%r52, %r80, 1;
	mul.rn.f32 	%f23, %f55, %f55;
	and.b32  	%r53, %r80, 1;
	setp.eq.b32 	%p9, %r53, 1;
	selp.f32 	%f24, %f55, 0f3F800000, %p9;
	fma.rn.f32 	%f25, %f23, %f24, 0f00000000;
	fma.rn.f32 	%f26, %f23, 0f37CBAC00, 0fBAB607ED;
	selp.f32 	%f27, 0fB94D4153, %f26, %p9;
	selp.f32 	%f28, 0f3C0885E4, 0f3D2AAABB, %p9;
	fma.rn.f32 	%f29, %f27, %f23, %f28;
	selp.f32 	%f30, 0fBE2AAAA8, 0fBEFFFFFF, %p9;
	fma.rn.f32 	%f31, %f29, %f23, %f30;
	fma.rn.f32 	%f32, %f31, %f25, %f24;
	and.b32  	%r54, %r52, 2;
	setp.eq.s32 	%p10, %r54, 0;
	mov.f32 	%f33, 0f00000000;
	sub.f32 	%f34, %f33, %f32;
	selp.f32 	%f35, %f32, %f34, %p10;
	fma.rn.f32 	%f54, %f3, %f35, %f54;
	@%p8 bra 	$L__BB1_18;
	setp.neu.f32 	%p11, %f6, 0f7F800000;
	@%p11 bra 	$L__BB1_13;
	mov.f32 	%f38, 0f00000000;
	mul.rn.f32 	%f56, %f4, %f38;
	mov.b32 	%r84, 0;
	bra.uni 	$L__BB1_18;
$L__BB1_13:
	mov.b32 	%r14, %f4;
	mov.b64 	%rd56, 0;
	mov.b32 	%r81, 0;
$L__BB1_14:
	.pragma "nounroll";
	mul.wide.u32 	%rd35, %r81, 4;
	mov.u64 	%rd36, __cudart_i2opi_f;
	add.s64 	%rd37, %rd36, %rd35;
	ld.global.nc.u32 	%r56, [%rd37];
	shl.b32 	%r57, %r14, 8;
	or.b32  	%r58, %r57, -2147483648;
	mad.wide.u32 	%rd38, %r56, %r58, %rd56;
	shr.u64 	%rd56, %rd38, 32;
	add.s64 	%rd39, %rd1, %rd35;
	st.local.u32 	[%rd39], %rd38;
	add.s32 	%r81, %r81, 1;
	setp.ne.s32 	%p12, %r81, 6;
	@%p12 bra 	$L__BB1_14;
	shr.u32 	%r59, %r14, 23;
	st.local.u32 	[%rd1+24], %rd56;
	and.b32  	%r17, %r59, 31;
	and.b32  	%r60, %r59, 224;
	add.s32 	%r61, %r60, -128;
	shr.u32 	%r62, %r61, 5;
	mul.wide.u32 	%rd40, %r62, 4;
	sub.s64 	%rd15, %rd1, %rd40;
	ld.local.u32 	%r82, [%rd15+24];
	ld.local.u32 	%r83, [%rd15+20];
	setp.eq.s32 	%p13, %r17, 0;
	@%p13 bra 	$L__BB1_17;
	shf.l.wrap.b32 	%r82, %r83, %r82, %r17;
	ld.local.u32 	%r63, [%rd15+16];
	shf.l.wrap.b32 	%r83, %r63, %r83, %r17;
$L__BB1_17:
	shr.u32 	%r64, %r82, 30;
	shf.l.wrap.b32 	%r65, %r83, %r82, 2;
	shl.b32 	%r66, %r83, 2;
	shr.u32 	%r67, %r65, 31;
	add.s32 	%r68, %r67, %r64;
	neg.s32 	%r69, %r68;
	setp.lt.s32 	%p14, %r14, 0;
	selp.b32 	%r84, %r69, %r68, %p14;
	xor.b32  	%r70, %r65, %r14;
	shr.s32 	%r71, %r65, 31;
	xor.b32  	%r72, %r71, %r65;
	xor.b32  	%r73, %r71, %r66;
	cvt.u64.u32 	%rd41, %r72;
	shl.b64 	%rd42, %rd41, 32;
	cvt.u64.u32 	%rd43, %r73;
	or.b64  	%rd44, %rd42, %rd43;
	cvt.rn.f64.s64 	%fd9, %rd44;
	mul.f64 	%fd10, %fd9, 0d3BF921FB54442D19;
	cvt.rn.f32.f64 	%f36, %fd10;
	neg.f32 	%f37, %f36;
	setp.lt.s32 	%p15, %r70, 0;
	selp.f32 	%f56, %f37, %f36, %p15;
$L__BB1_18:
	mul.rn.f32 	%f39, %f56, %f56;
	and.b32  	%r75, %r84, 1;
	setp.eq.b32 	%p16, %r75, 1;
	selp.f32 	%f40, 0f3F800000, %f56, %p16;
	fma.rn.f32 	%f41, %f39, %f40, 0f00000000;
	fma.rn.f32 	%f42, %f39, 0f37CBAC00, 0fBAB607ED;
	selp.f32 	%f43, %f42, 0fB94D4153, %p16;
	selp.f32 	%f44, 0f3D2AAABB, 0f3C0885E4, %p16;
	fma.rn.f32 	%f45, %f43, %f39, %f44;
	selp.f32 	%f46, 0fBEFFFFFF, 0fBE2AAAA8, %p16;
	fma.rn.f32 	%f47, %f45, %f39, %f46;
	fma.rn.f32 	%f48, %f47, %f41, %f40;
	and.b32  	%r76, %r84, 2;
	setp.eq.s32 	%p17, %r76, 0;
	mov.f32 	%f49, 0f00000000;
	sub.f32 	%f50, %f49, %f48;
	selp.f32 	%f51, %f48, %f50, %p17;
	mul.f32 	%f52, %f3, %f51;
	sub.f32 	%f53, %f53, %f52;
	add.s64 	%rd52, %rd52, 1;
	setp.gt.u64 	%p18, %rd20, %rd52;
	@%p18 bra 	$L__BB1_2;
	ld.param.u64 	%rd51, [_Z11dft2_kernelPfS_PKfm_param_1];
	ld.param.u64 	%rd50, [_Z11dft2_kernelPfS_PKfm_param_0];
	cvta.to.global.u64 	%rd45, %rd50;
	shl.b64 	%rd46, %rd3, 2;
	add.s64 	%rd47, %rd45, %rd46;
	st.global.f32 	[%rd47], %f54;
	cvta.to.global.u64 	%rd48, %rd51;
	add.s64 	%rd49, %rd48, %rd46;
	st.global.f32 	[%rd49], %f53;
$L__BB1_20:
	ret;

}
	// .globl	_Z11dft3_kernelPfS_PKfm
.visible .entry _Z11dft3_kernelPfS_PKfm(
	.param .u64 .ptr .align 1 _Z11dft3_kernelPfS_PKfm_param_0,
	.param .u64 .ptr .align 1 _Z11dft3_kernelPfS_PKfm_param_1,
	.param .u64 .ptr .align 1 _Z11dft3_kernelPfS_PKfm_param_2,
	.param .u64 _Z11dft3_kernelPfS_PKfm_param_3
)
{
	.local .align 4 .b8 	__local_depot2[28];
	.reg .b64 	%SP;
	.reg .b64 	%SPL;
	.reg .pred 	%p<19>;
	.reg .b32 	%r<94>;
	.reg .b32 	%f<58>;
	.reg .b64 	%rd<54>;
	.reg .b64 	%fd<11>;

	mov.u64 	%SPL, __local_depot2;
	ld.param.u64 	%rd16, [_Z11dft3_kernelPfS_PKfm_param_2];
	ld.param.u64 	%rd17, [_Z11dft3_kernelPfS_PKfm_param_3];
	add.u64 	%rd1, %SPL, 0;
	add.u64 	%rd2, %SPL, 0;
	mov.u32 	%r29, %ctaid.x;
	mov.u32 	%r30, %ntid.x;
	mov.u32 	%r31, %tid.x;
	mad.lo.s32 	%r32, %r29, %r30, %r31;
	cvt.s64.s32 	%rd3, %r32;
	setp.le.u64 	%p1, %rd17, %rd3;
	@%p1 bra 	$L__BB2_20;
	cvt.u32.u64 	%r34, %rd3;
	cvta.to.global.u64 	%rd20, %rd16;
	shl.b64 	%rd21, %rd3, 2;
	add.s64 	%rd22, %rd20, %rd21;
	ld.global.f32 	%f16, [%rd22];
	shl.b32 	%r35, %r34, 2;
	mov.u32 	%r36, sIn;
	add.s32 	%r37, %r36, %r35;
	st.shared.f32 	[%r37], %f16;
	bar.sync 	0;
	cvt.rn.f64.s32 	%fd1, %r34;
	cvt.rn.f64.u64 	%fd2, %rd17;
	mov.f32 	%f54, 0f00000000;
	mov.b32 	%r85, 0;
	mov.u64 	%rd33, __cudart_i2opi_f;
	mov.f32 	%f55, %f54;
$L__BB2_2:
	shl.b32 	%r38, %r85, 2;
	add.s32 	%r40, %r36, %r38;
	ld.shared.f32 	%f3, [%r40];
	cvt.rn.f64.u32 	%fd3, %r85;
	mul.f64 	%fd4, %fd3, 0d401921FB3FA6DEFC;
	mul.f64 	%fd5, %fd4, %fd1;
	div.rn.f64 	%fd6, %fd5, %fd2;
	cvt.rn.f32.f64 	%f4, %fd6;
	mul.f32 	%f17, %f4, 0f3F22F983;
	cvt.rni.s32.f32 	%r93, %f17;
	cvt.rn.f32.s32 	%f18, %r93;
	fma.rn.f32 	%f19, %f18, 0fBFC90FDA, %f4;
	fma.rn.f32 	%f20, %f18, 0fB3A22168, %f19;
	fma.rn.f32 	%f57, %f18, 0fA7C234C5, %f20;
	abs.f32 	%f6, %f4;
	setp.ltu.f32 	%p2, %f6, 0f47CE4780;
	mov.u32 	%r89, %r93;
	mov.f32 	%f56, %f57;
	@%p2 bra 	$L__BB2_10;
	setp.neu.f32 	%p3, %f6, 0f7F800000;
	@%p3 bra 	$L__BB2_5;
	mov.f32 	%f23, 0f00000000;
	mul.rn.f32 	%f56, %f4, %f23;
	mov.b32 	%r89, 0;
	bra.uni 	$L__BB2_10;
$L__BB2_5:
	mov.b32 	%r3, %f4;
	mov.b64 	%rd52, 0;
	mov.b32 	%r86, 0;
	mov.u64 	%rd50, __cudart_i2opi_f;
	mov.u64 	%rd51, %rd2;
$L__BB2_6:
	.pragma "nounroll";
	ld.global.nc.u32 	%r42, [%rd50];
	shl.b32 	%r43, %r3, 8;
	or.b32  	%r44, %r43, -2147483648;
	mad.wide.u32 	%rd25, %r42, %r44, %rd52;
	shr.u64 	%rd52, %rd25, 32;
	st.local.u32 	[%rd51], %rd25;
	add.s32 	%r86, %r86, 1;
	add.s64 	%rd51, %rd51, 4;
	add.s64 	%rd50, %rd50, 4;
	setp.ne.s32 	%p4, %r86, 6;
	@%p4 bra 	$L__BB2_6;
	shr.u32 	%r45, %r3, 23;
	st.local.u32 	[%rd2+24], %rd52;
	and.b32  	%r6, %r45, 31;
	and.b32  	%r46, %r45, 224;
	add.s32 	%r47, %r46, -128;
	shr.u32 	%r48, %r47, 5;
	mul.wide.u32 	%rd26, %r48, 4;
	sub.s64 	%rd10, %rd2, %rd26;
	ld.local.u32 	%r87, [%rd10+24];
	ld.local.u32 	%r88, [%rd10+20];
	setp.eq.s32 	%p5, %r6, 0;
	@%p5 bra 	$L__BB2_9;
	shf.l.wrap.b32 	%r87, %r88, %r87, %r6;
	ld.local.u32 	%r49, [%rd10+16];
	shf.l.wrap.b32 	%r88, %r49, %r88, %r6;
$L__BB2_9:
	shr.u32 	%r50, %r87, 30;
	shf.l.wrap.b32 	%r51, %r88, %r87, 2;
	shl.b32 	%r52, %r88, 2;
	shr.u32 	%r53, %r51, 31;
	add.s32 	%r54, %r53, %r50;
	neg.s32 	%r55, %r54;
	setp.lt.s32 	%p6, %r3, 0;
	selp.b32 	%r89, %r55, %r54, %p6;
	xor.b32  	%r56, %r51, %r3;
	shr.s32 	%r57, %r51, 31;
	xor.b32  	%r58, %r57, %r51;
	xor.b32  	%r59, %r57, %r52;
	cvt.u64.u32 	%rd27, %r58;
	shl.b64 	%rd28, %rd27, 32;
	cvt.u64.u32 	%rd29, %r59;
	or.b64  	%rd30, %rd28, %rd29;
	cvt.rn.f64.s64 	%fd7, %rd30;
	mul.f64 	%fd8, %fd7, 0d3BF921FB54442D19;
	cvt.rn.f32.f64 	%f21, %fd8;
	neg.f32 	%f22, %f21;
	setp.lt.s32 	%p7, %r56, 0;
	selp.f32 	%f56, %f22, %f21, %p7;
$L__BB2_10:
	setp.ltu.f32 	%p8, %f6, 0f47CE4780;
	add.s32 	%r61, %r89, 1;
	mul.rn.f32 	%f24, %f56, %f56;
	and.b32  	%r62, %r89, 1;
	setp.eq.b32 	%p9, %r62, 1;
	selp.f32 	%f25, %f56, 0f3F800000, %p9;
	fma.rn.f32 	%f26, %f24, %f25, 0f00000000;
	fma.rn.f32 	%f27, %f24, 0f37CBAC00, 0fBAB607ED;
	selp.f32 	%f28, 0fB94D4153, %f27, %p9;
	selp.f32 	%f29, 0f3C0885E4, 0f3D2AAABB, %p9;
	fma.rn.f32 	%f30, %f28, %f24, %f29;
	selp.f32 	%f31, 0fBE2AAAA8, 0fBEFFFFFF, %p9;
	fma.rn.f32 	%f32, %f30, %f24, %f31;
	fma.rn.f32 	%f33, %f32, %f26, %f25;
	and.b32  	%r63, %r61, 2;
	setp.eq.s32 	%p10, %r63, 0;
	mov.f32 	%f34, 0f00000000;
	sub.f32 	%f35, %f34, %f33;
	selp.f32 	%f36, %f33, %f35, %p10;
	fma.rn.f32 	%f55, %f3, %f36, %f55;
	@%p8 bra 	$L__BB2_18;
	setp.neu.f32 	%p11, %f6, 0f7F800000;
	@%p11 bra 	$L__BB2_13;
	mov.f32 	%f39, 0f00000000;
	mul.rn.f32 	%f57, %f4, %f39;
	mov.b32 	%r93, 0;
	bra.uni 	$L__BB2_18;
$L__BB2_13:
	mov.b32 	%r15, %f4;
	shl.b32 	%r65, %r15, 8;
	or.b32  	%r16, %r65, -2147483648;
	mov.b64 	%rd53, 0;
	mov.b32 	%r90, 0;
$L__BB2_14:
	.pragma "nounroll";
	mul.wide.u32 	%rd32, %r90, 4;
	add.s64 	%rd34, %rd33, %rd32;
	ld.global.nc.u32 	%r66, [%rd34];
	mad.wide.u32 	%rd35, %r66, %r16, %rd53;
	shr.u64 	%rd53, %rd35, 32;
	add.s64 	%rd36, %rd1, %rd32;
	st.local.u32 	[%rd36], %rd35;
	add.s32 	%r90, %r90, 1;
	setp.ne.s32 	%p12, %r90, 6;
	@%p12 bra 	$L__BB2_14;
	shr.u32 	%r67, %r15, 23;
	st.local.u32 	[%rd1+24], %rd53;
	and.b32  	%r19, %r67, 31;
	and.b32  	%r68, %r67, 224;
	add.s32 	%r69, %r68, -128;
	shr.u32 	%r70, %r69, 5;
	mul.wide.u32 	%rd37, %r70, 4;
	sub.s64 	%rd13, %rd1, %rd37;
	ld.local.u32 	%r91, [%rd13+24];
	ld.local.u32 	%r92, [%rd13+20];
	setp.eq.s32 	%p13, %r19, 0;
	@%p13 bra 	$L__BB2_17;
	shf.l.wrap.b32 	%r91, %r92, %r91, %r19;
	ld.local.u32 	%r71, [%rd13+16];
	shf.l.wrap.b32 	%r92, %r71, %r92, %r19;
$L__BB2_17:
	shr.u32 	%r72, %r91, 30;
	shf.l.wrap.b32 	%r73, %r92, %r91, 2;
	shl.b32 	%r74, %r92, 2;
	shr.u32 	%r75, %r73, 31;
	add.s32 	%r76, %r75, %r72;
	neg.s32 	%r77, %r76;
	setp.lt.s32 	%p14, %r15, 0;
	selp.b32 	%r93, %r77, %r76, %p14;
	xor.b32  	%r78, %r73, %r15;
	shr.s32 	%r79, %r73, 31;
	xor.b32  	%r80, %r79, %r73;
	xor.b32  	%r81, %r79, %r74;
	cvt.u64.u32 	%rd38, %r80;
	shl.b64 	%rd39, %rd38, 32;
	cvt.u64.u32 	%rd40, %r81;
	or.b64  	%rd41, %rd39, %rd40;
	cvt.rn.f64.s64 	%fd9, %rd41;
	mul.f64 	%fd10, %fd9, 0d3BF921FB54442D19;
	cvt.rn.f32.f64 	%f37, %fd10;
	neg.f32 	%f38, %f37;
	setp.lt.s32 	%p15, %r78, 0;
	selp.f32 	%f57, %f38, %f37, %p15;
$L__BB2_18:
	mul.rn.f32 	%f40, %f57, %f57;
	and.b32  	%r83, %r93, 1;
	setp.eq.b32 	%p16, %r83, 1;
	selp.f32 	%f41, 0f3F800000, %f57, %p16;
	fma.rn.f32 	%f42, %f40, %f41, 0f00000000;
	fma.rn.f32 	%f43, %f40, 0f37CBAC00, 0fBAB607ED;
	selp.f32 	%f44, %f43, 0fB94D4153, %p16;
	selp.f32 	%f45, 0f3D2AAABB, 0f3C0885E4, %p16;
	fma.rn.f32 	%f46, %f44, %f40, %f45;
	selp.f32 	%f47, 0fBEFFFFFF, 0fBE2AAAA8, %p16;
	fma.rn.f32 	%f48, %f46, %f40, %f47;
	fma.rn.f32 	%f49, %f48, %f42, %f41;
	and.b32  	%r84, %r93, 2;
	setp.eq.s32 	%p17, %r84, 0;
	mov.f32 	%f50, 0f00000000;
	sub.f32 	%f51, %f50, %f49;
	selp.f32 	%f52, %f49, %f51, %p17;
	mul.f32 	%f53, %f3, %f52;
	sub.f32 	%f54, %f54, %f53;
	add.s32 	%r85, %r85, 1;
	cvt.u64.u32 	%rd42, %r85;
	setp.gt.u64 	%p18, %rd17, %rd42;
	@%p18 bra 	$L__BB2_2;
	ld.param.u64 	%rd49, [_Z11dft3_kernelPfS_PKfm_param_1];
	ld.param.u64 	%rd48, [_Z11dft3_kernelPfS_PKfm_param_0];
	cvta.to.global.u64 	%rd43, %rd48;
	shl.b64 	%rd44, %rd3, 2;
	add.s64 	%rd45, %rd43, %rd44;
	st.global.f32 	[%rd45], %f55;
	cvta.to.global.u64 	%rd46, %rd49;
	add.s64 	%rd47, %rd46, %rd44;
	st.global.f32 	[%rd47], %f54;
$L__BB2_20:
	ret;

}
	// .globl	_Z11dft4_kernelPfS_PKfm
.visible .entry _Z11dft4_kernelPfS_PKfm(
	.param .u64 .ptr .align 1 _Z11dft4_kernelPfS_PKfm_param_0,
	.param .u64 .ptr .align 1 _Z11dft4_kernelPfS_PKfm_param_1,
	.param .u64 .ptr .align 1 _Z11dft4_kernelPfS_PKfm_param_2,
	.param .u64 _Z11dft4_kernelPfS_PKfm_param_3
)
{
	.local .align 4 .b8 	__local_depot3[28];
	.reg .b64 	%SP;
	.reg .b64 	%SPL;
	.reg .pred 	%p<22>;
	.reg .b32 	%r<104>;
	.reg .b32 	%f<67>;
	.reg .b64 	%rd<59>;
	.reg .b64 	%fd<11>;

	mov.u64 	%SPL, __local_depot3;
	ld.param.u64 	%rd20, [_Z11dft4_kernelPfS_PKfm_param_1];
	ld.param.u64 	%rd21, [_Z11dft4_kernelPfS_PKfm_param_2];
	ld.param.u64 	%rd22, [_Z11dft4_kernelPfS_PKfm_param_3];
	add.u64 	%rd1, %SPL, 0;
	add.u64 	%rd2, %SPL, 0;
	mov.u32 	%r1, %tid.x;
	mov.u32 	%r35, %ctaid.x;
	mov.u32 	%r2, %ntid.x;
	mad.lo.s32 	%r36, %r35, %r2, %r1;
	cvt.s64.s32 	%rd3, %r36;
	setp.le.u64 	%p1, %rd22, %rd3;
	@%p1 bra 	$L__BB3_26;
	cvt.u64.u32 	%rd4, %r2;
	and.b64  	%rd25, %rd22, -4294967296;
	setp.ne.s64 	%p2, %rd25, 0;
	@%p2 bra 	$L__BB3_3;
	cvt.u32.u64 	%r37, %rd4;
	cvt.u32.u64 	%r38, %rd22;
	div.u32 	%r39, %r38, %r37;
	cvt.u64.u32 	%rd54, %r39;
	bra.uni 	$L__BB3_4;
$L__BB3_3:
	div.u64 	%rd54, %rd22, %rd4;
$L__BB3_4:
	setp.lt.u64 	%p3, %rd22, %rd4;
	mov.f32 	%f62, 0f00000000;
	mov.f32 	%f61, %f62;
	@%p3 bra 	$L__BB3_25;
	cvt.u32.u64 	%r41, %rd3;
	cvt.rn.f64.s32 	%fd1, %r41;
	cvt.rn.f64.u64 	%fd2, %rd22;
	cvta.to.global.u64 	%rd8, %rd21;
	mov.f32 	%f61, 0f00000000;
	mov.b32 	%r94, 0;
	shl.b32 	%r44, %r1, 2;
	mov.u32 	%r45, sIn;
	add.s32 	%r46, %r45, %r44;
	mov.u64 	%rd38, __cudart_i2opi_f;
	mov.f32 	%f62, %f61;
$L__BB3_6:
	mul.lo.s32 	%r4, %r94, %r2;
	add.s32 	%r43, %r4, %r1;
	mul.wide.u32 	%rd26, %r43, 4;
	add.s64 	%rd27, %rd8, %rd26;
	ld.global.f32 	%f21, [%rd27];
	st.shared.f32 	[%r46], %f21;
	bar.sync 	0;
	mov.b32 	%r95, 0;
$L__BB3_7:
	shl.b32 	%r47, %r95, 2;
	add.s32 	%r49, %r45, %r47;
	ld.shared.f32 	%f5, [%r49];
	add.s32 	%r50, %r95, %r4;
	cvt.rn.f64.u32 	%fd3, %r50;
	mul.f64 	%fd4, %fd3, 0d401921FB3FA6DEFC;
	mul.f64 	%fd5, %fd4, %fd1;
	div.rn.f64 	%fd6, %fd5, %fd2;
	cvt.rn.f32.f64 	%f6, %fd6;
	mul.f32 	%f22, %f6, 0f3F22F983;
	cvt.rni.s32.f32 	%r103, %f22;
	cvt.rn.f32.s32 	%f23, %r103;
	fma.rn.f32 	%f24, %f23, 0fBFC90FDA, %f6;
	fma.rn.f32 	%f25, %f23, 0fB3A22168, %f24;
	fma.rn.f32 	%f64, %f23, 0fA7C234C5, %f25;
	abs.f32 	%f8, %f6;
	setp.ltu.f32 	%p4, %f8, 0f47CE4780;
	mov.u32 	%r99, %r103;
	mov.f32 	%f63, %f64;
	@%p4 bra 	$L__BB3_15;
	setp.neu.f32 	%p5, %f8, 0f7F800000;
	@%p5 bra 	$L__BB3_10;
	mov.f32 	%f28, 0f00000000;
	mul.rn.f32 	%f63, %f6, %f28;
	mov.b32 	%r99, 0;
	bra.uni 	$L__BB3_15;
$L__BB3_10:
	mov.b32 	%r7, %f6;
	shl.b32 	%r52, %r7, 8;
	or.b32  	%r8, %r52, -2147483648;
	mov.b64 	%rd57, 0;
	mov.b32 	%r96, 0;
	mov.u64 	%rd55, __cudart_i2opi_f;
	mov.u64 	%rd56, %rd2;
$L__BB3_11:
	.pragma "nounroll";
	ld.global.nc.u32 	%r53, [%rd55];
	mad.wide.u32 	%rd30, %r53, %r8, %rd57;
	shr.u64 	%rd57, %rd30, 32;
	st.local.u32 	[%rd56], %rd30;
	add.s32 	%r96, %r96, 1;
	add.s64 	%rd56, %rd56, 4;
	add.s64 	%rd55, %rd55, 4;
	setp.ne.s32 	%p6, %r96, 6;
	@%p6 bra 	$L__BB3_11;
	shr.u32 	%r54, %r7, 23;
	st.local.u32 	[%rd2+24], %rd57;
	and.b32  	%r11, %r54, 31;
	and.b32  	%r55, %r54, 224;
	add.s32 	%r56, %r55, -128;
	shr.u32 	%r57, %r56, 5;
	mul.wide.u32 	%rd31, %r57, 4;
	sub.s64 	%rd15, %rd2, %rd31;
	ld.local.u32 	%r97, [%rd15+24];
	ld.local.u32 	%r98, [%rd15+20];
	setp.eq.s32 	%p7, %r11, 0;
	@%p7 bra 	$L__BB3_14;
	shf.l.wrap.b32 	%r97, %r98, %r97, %r11;
	ld.local.u32 	%r58, [%rd15+16];
	shf.l.wrap.b32 	%r98, %r58, %r98, %r11;
$L__BB3_14:
	shr.u32 	%r59, %r97, 30;
	shf.l.wrap.b32 	%r60, %r98, %r97, 2;
	shl.b32 	%r61, %r98, 2;
	shr.u32 	%r62, %r60, 31;
	add.s32 	%r63, %r62, %r59;
	neg.s32 	%r64, %r63;
	setp.lt.s32 	%p8, %r7, 0;
	selp.b32 	%r99, %r64, %r63, %p8;
	xor.b32  	%r65, %r60, %r7;
	shr.s32 	%r66, %r60, 31;
	xor.b32  	%r67, %r66, %r60;
	xor.b32  	%r68, %r66, %r61;
	cvt.u64.u32 	%rd32, %r67;
	shl.b64 	%rd33, %rd32, 32;
	cvt.u64.u32 	%rd34, %r68;
	or.b64  	%rd35, %rd33, %rd34;
	cvt.rn.f64.s64 	%fd7, %rd35;
	mul.f64 	%fd8, %fd7, 0d3BF921FB54442D19;
	cvt.rn.f32.f64 	%f26, %fd8;
	neg.f32 	%f27, %f26;
	setp.lt.s32 	%p9, %r65, 0;
	selp.f32 	%f63, %f27, %f26, %p9;
$L__BB3_15:
	add.s32 	%r70, %r99, 1;
	mul.rn.f32 	%f29, %f63, %f63;
	and.b32  	%r71, %r99, 1;
	setp.eq.b32 	%p11, %r71, 1;
	selp.f32 	%f30, %f63, 0f3F800000, %p11;
	fma.rn.f32 	%f31, %f29, %f30, 0f00000000;
	fma.rn.f32 	%f32, %f29, 0f37CBAC00, 0fBAB607ED;
	selp.f32 	%f33, 0fB94D4153, %f32, %p11;
	selp.f32 	%f34, 0f3C0885E4, 0f3D2AAABB, %p11;
	fma.rn.f32 	%f35, %f33, %f29, %f34;
	selp.f32 	%f36, 0fBE2AAAA8, 0fBEFFFFFF, %p11;
	fma.rn.f32 	%f37, %f35, %f29, %f36;
	fma.rn.f32 	%f38, %f37, %f31, %f30;
	and.b32  	%r72, %r70, 2;
	setp.eq.s32 	%p12, %r72, 0;
	mov.f32 	%f39, 0f00000000;
	sub.f32 	%f40, %f39, %f38;
	selp.f32 	%f41, %f38, %f40, %p12;
	fma.rn.f32 	%f62, %f5, %f41, %f62;
	@%p4 bra 	$L__BB3_23;
	setp.neu.f32 	%p13, %f8, 0f7F800000;
	@%p13 bra 	$L__BB3_18;
	mov.f32 	%f44, 0f00000000;
	mul.rn.f32 	%f64, %f6, %f44;
	mov.b32 	%r103, 0;
	bra.uni 	$L__BB3_23;
$L__BB3_18:
	mov.b32 	%r20, %f6;
	shl.b32 	%r74, %r20, 8;
	or.b32  	%r21, %r74, -2147483648;
	mov.b64 	%rd58, 0;
	mov.b32 	%r100, 0;
$L__BB3_19:
	.pragma "nounroll";
	mul.wide.u32 	%rd37, %r100, 4;
	add.s64 	%rd39, %rd38, %rd37;
	ld.global.nc.u32 	%r75, [%rd39];
	mad.wide.u32 	%rd40, %r75, %r21, %rd58;
	shr.u64 	%rd58, %rd40, 32;
	add.s64 	%rd41, %rd1, %rd37;
	st.local.u32 	[%rd41], %rd40;
	add.s32 	%r100, %r100, 1;
	setp.ne.s32 	%p14, %r100, 6;
	@%p14 bra 	$L__BB3_19;
	shr.u32 	%r76, %r20, 23;
	st.local.u32 	[%rd1+24], %rd58;
	and.b32  	%r24, %r76, 31;
	and.b32  	%r77, %r76, 224;
	add.s32 	%r78, %r77, -128;
	shr.u32 	%r79, %r78, 5;
	mul.wide.u32 	%rd42, %r79, 4;
	sub.s64 	%rd18, %rd1, %rd42;
	ld.local.u32 	%r101, [%rd18+24];
	ld.local.u32 	%r102, [%rd18+20];
	setp.eq.s32 	%p15, %r24, 0;
	@%p15 bra 	$L__BB3_22;
	shf.l.wrap.b32 	%r101, %r102, %r101, %r24;
	ld.local.u32 	%r80, [%rd18+16];
	shf.l.wrap.b32 	%r102, %r80, %r102, %r24;
$L__BB3_22:
	shr.u32 	%r81, %r101, 30;
	shf.l.wrap.b32 	%r82, %r102, %r101, 2;
	shl.b32 	%r83, %r102, 2;
	shr.u32 	%r84, %r82, 31;
	add.s32 	%r85, %r84, %r81;
	neg.s32 	%r86, %r85;
	setp.lt.s32 	%p16, %r20, 0;
	selp.b32 	%r103, %r86, %r85, %p16;
	xor.b32  	%r87, %r82, %r20;
	shr.s32 	%r88, %r82, 31;
	xor.b32  	%r89, %r88, %r82;
	xor.b32  	%r90, %r88, %r83;
	cvt.u64.u32 	%rd43, %r89;
	shl.b64 	%rd44, %rd43, 32;
	cvt.u64.u32 	%rd45, %r90;
	or.b64  	%rd46, %rd44, %rd45;
	cvt.rn.f64.s64 	%fd9, %rd46;
	mul.f64 	%fd10, %fd9, 0d3BF921FB54442D19;
	cvt.rn.f32.f64 	%f42, %fd10;
	neg.f32 	%f43, %f42;
	setp.lt.s32 	%p17, %r87, 0;
	selp.f32 	%f64, %f43, %f42, %p17;
$L__BB3_23:
	mul.rn.f32 	%f45, %f64, %f64;
	and.b32  	%r92, %r103, 1;
	setp.eq.b32 	%p18, %r92, 1;
	selp.f32 	%f46, 0f3F800000, %f64, %p18;
	fma.rn.f32 	%f47, %f45, %f46, 0f00000000;
	fma.rn.f32 	%f48, %f45, 0f37CBAC00, 0fBAB607ED;
	selp.f32 	%f49, %f48, 0fB94D4153, %p18;
	selp.f32 	%f50, 0f3D2AAABB, 0f3C0885E4, %p18;
	fma.rn.f32 	%f51, %f49, %f45, %f50;
	selp.f32 	%f52, 0fBEFFFFFF, 0fBE2AAAA8, %p18;
	fma.rn.f32 	%f53, %f51, %f45, %f52;
	fma.rn.f32 	%f54, %f53, %f47, %f46;
	and.b32  	%r93, %r103, 2;
	setp.eq.s32 	%p19, %r93, 0;
	mov.f32 	%f55, 0f00000000;
	sub.f32 	%f56, %f55, %f54;
	selp.f32 	%f57, %f54, %f56, %p19;
	mul.f32 	%f58, %f5, %f57;
	sub.f32 	%f61, %f61, %f58;
	add.s32 	%r95, %r95, 1;
	setp.ne.s32 	%p20, %r95, %r2;
	@%p20 bra 	$L__BB3_7;
	bar.sync 	0;
	add.s32 	%r94, %r94, 1;
	cvt.u64.u32 	%rd47, %r94;
	setp.gt.u64 	%p21, %rd54, %rd47;
	@%p21 bra 	$L__BB3_6;
$L__BB3_25:
	ld.param.u64 	%rd53, [_Z11dft4_kernelPfS_PKfm_param_0];
	cvta.to.global.u64 	%rd48, %rd53;
	shl.b64 	%rd49, %rd3, 2;
	add.s64 	%rd50, %rd48, %rd49;
	st.global.f32 	[%rd50], %f62;
	cvta.to.global.u64 	%rd51, %rd20;
	add.s64 	%rd52, %rd51, %rd49;
	st.global.f32 	[%rd52], %f61;
$L__BB3_26:
	ret;

}
	// .globl	_Z11idft_kernelPfS_PKfS1_m
.visible .entry _Z11idft_kernelPfS_PKfS1_m(
	.param .u64 .ptr .align 1 _Z11idft_kernelPfS_PKfS1_m_param_0,
	.param .u64 .ptr .align 1 _Z11idft_kernelPfS_PKfS1_m_param_1,
	.param .u64 .ptr .align 1 _Z11idft_kernelPfS_PKfS1_m_param_2,
	.param .u64 .ptr .align 1 _Z11idft_kernelPfS_PKfS1_m_param_3,
	.param .u64 _Z11idft_kernelPfS_PKfS1_m_param_4
)
{
	.local .align 4 .b8 	__local_depot4[28];
	.reg .b64 	%SP;
	.reg .b64 	%SPL;
	.reg .pred 	%p<38>;
	.reg .b32 	%r<184>;
	.reg .b32 	%f<116>;
	.reg .b64 	%rd<98>;
	.reg .b64 	%fd<15>;

	mov.u64 	%SPL, __local_depot4;
	ld.param.u64 	%rd30, [_Z11idft_kernelPfS_PKfS1_m_param_3];
	ld.param.u64 	%rd31, [_Z11idft_kernelPfS_PKfS1_m_param_4];
	add.u64 	%rd1, %SPL, 0;
	add.u64 	%rd2, %SPL, 0;
	add.u64 	%rd3, %SPL, 0;
	add.u64 	%rd4, %SPL, 0;
	mov.u32 	%r1, %tid.x;
	mov.u32 	%r64, %ctaid.x;
	mov.u32 	%r2, %ntid.x;
	mad.lo.s32 	%r65, %r64, %r2, %r1;
	cvt.s64.s32 	%rd5, %r65;
	setp.le.u64 	%p1, %rd31, %rd5;
	@%p1 bra 	$L__BB4_42;
	cvt.u64.u32 	%rd6, %r2;
	and.b64  	%rd36, %rd31, -4294967296;
	setp.ne.s64 	%p2, %rd36, 0;
	@%p2 bra 	$L__BB4_3;
	cvt.u32.u64 	%r66, %rd6;
	cvt.u32.u64 	%r67, %rd31;
	div.u32 	%r68, %r67, %r66;
	cvt.u64.u32 	%rd91, %r68;
	bra.uni 	$L__BB4_4;
$L__BB4_3:
	div.u64 	%rd91, %rd31, %rd6;
$L__BB4_4:
	setp.lt.u64 	%p3, %rd31, %rd6;
	mov.f32 	%f109, 0f00000000;
	mov.f32 	%f108, %f109;
	@%p3 bra 	$L__BB4_41;
	cvt.u32.u64 	%r70, %rd5;
	shl.b32 	%r71, %r1, 2;
	mov.u32 	%r72, sIn;
	add.s32 	%r3, %r72, %r71;
	shl.b32 	%r4, %r2, 2;
	cvt.rn.f64.s32 	%fd3, %r70;
	mul.f64 	%fd1, %fd3, 0d401921FB3FA6DEFC;
	cvt.rn.f64.u64 	%fd2, %rd31;
	cvta.to.global.u64 	%rd10, %rd30;
	mov.f32 	%f108, 0f00000000;
	mov.b32 	%r166, 0;
	add.s32 	%r75, %r3, %r4;
	mov.u64 	%rd73, __cudart_i2opi_f;
	mov.f32 	%f109, %f108;
$L__BB4_6:
	ld.param.u64 	%rd90, [_Z11idft_kernelPfS_PKfS1_m_param_2];
	mul.lo.s32 	%r6, %r166, %r2;
	add.s32 	%r74, %r6, %r1;
	cvta.to.global.u64 	%rd37, %rd90;
	mul.wide.u32 	%rd38, %r74, 4;
	add.s64 	%rd39, %rd37, %rd38;
	ld.global.f32 	%f30, [%rd39];
	st.shared.f32 	[%r3], %f30;
	add.s64 	%rd40, %rd10, %rd38;
	ld.global.f32 	%f31, [%rd40];
	st.shared.f32 	[%r75], %f31;
	bar.sync 	0;
	mov.b32 	%r167, 0;
$L__BB4_7:
	add.s32 	%r76, %r167, %r6;
	shl.b32 	%r77, %r167, 2;
	mov.u32 	%r78, sIn;
	add.s32 	%r8, %r78, %r77;
	ld.shared.f32 	%f5, [%r8];
	cvt.rn.f64.u32 	%fd4, %r76;
	mul.f64 	%fd5, %fd1, %fd4;
	div.rn.f64 	%fd6, %fd5, %fd2;
	cvt.rn.f32.f64 	%f6, %fd6;
	mul.f32 	%f32, %f6, 0f3F22F983;
	cvt.rni.s32.f32 	%r183, %f32;
	cvt.rn.f32.s32 	%f33, %r183;
	fma.rn.f32 	%f34, %f33, 0fBFC90FDA, %f6;
	fma.rn.f32 	%f35, %f33, 0fB3A22168, %f34;
	fma.rn.f32 	%f113, %f33, 0fA7C234C5, %f35;
	abs.f32 	%f8, %f6;
	setp.ltu.f32 	%p4, %f8, 0f47CE4780;
	mov.u32 	%r171, %r183;
	mov.f32 	%f110, %f113;
	@%p4 bra 	$L__BB4_15;
	setp.neu.f32 	%p5, %f8, 0f7F800000;
	@%p5 bra 	$L__BB4_10;
	mov.f32 	%f38, 0f00000000;
	mul.rn.f32 	%f110, %f6, %f38;
	mov.b32 	%r171, 0;
	bra.uni 	$L__BB4_15;
$L__BB4_10:
	mov.b32 	%r10, %f6;
	shl.b32 	%r80, %r10, 8;
	or.b32  	%r11, %r80, -2147483648;
	mov.b64 	%rd94, 0;
	mov.b32 	%r168, 0;
	mov.u64 	%rd92, __cudart_i2opi_f;
	mov.u64 	%rd93, %rd4;
$L__BB4_11:
	.pragma "nounroll";
	ld.global.nc.u32 	%r81, [%rd92];
	mad.wide.u32 	%rd43, %r81, %r11, %rd94;
	shr.u64 	%rd94, %rd43, 32;
	st.local.u32 	[%rd93], %rd43;
	add.s32 	%r168, %r168, 1;
	add.s64 	%rd93, %rd93, 4;
	add.s64 	%rd92, %rd92, 4;
	setp.ne.s32 	%p6, %r168, 6;
	@%p6 bra 	$L__BB4_11;
	shr.u32 	%r82, %r10, 23;
	st.local.u32 	[%rd4+24], %rd94;
	and.b32  	%r14, %r82, 31;
	and.b32  	%r83, %r82, 224;
	add.s32 	%r84, %r83, -128;
	shr.u32 	%r85, %r84, 5;
	mul.wide.u32 	%rd44, %r85, 4;
	sub.s64 	%rd17, %rd4, %rd44;
	ld.local.u32 	%r169, [%rd17+24];
	ld.local.u32 	%r170, [%rd17+20];
	setp.eq.s32 	%p7, %r14, 0;
	@%p7 bra 	$L__BB4_14;
	shf.l.wrap.b32 	%r169, %r170, %r169, %r14;
	ld.local.u32 	%r86, [%rd17+16];
	shf.l.wrap.b32 	%r170, %r86, %r170, %r14;
$L__BB4_14:
	shr.u32 	%r87, %r169, 30;
	shf.l.wrap.b32 	%r88, %r170, %r169, 2;
	shl.b32 	%r89, %r170, 2;
	shr.u32 	%r90, %r88, 31;
	add.s32 	%r91, %r90, %r87;
	neg.s32 	%r92, %r91;
	setp.lt.s32 	%p8, %r10, 0;
	selp.b32 	%r171, %r92, %r91, %p8;
	xor.b32  	%r93, %r88, %r10;
	shr.s32 	%r94, %r88, 31;
	xor.b32  	%r95, %r94, %r88;
	xor.b32  	%r96, %r94, %r89;
	cvt.u64.u32 	%rd45, %r95;
	shl.b64 	%rd46, %rd45, 32;
	cvt.u64.u32 	%rd47, %r96;
	or.b64  	%rd48, %rd46, %rd47;
	cvt.rn.f64.s64 	%fd7, %rd48;
	mul.f64 	%fd8, %fd7, 0d3BF921FB54442D19;
	cvt.rn.f32.f64 	%f36, %fd8;
	neg.f32 	%f37, %f36;
	setp.lt.s32 	%p9, %r93, 0;
	selp.f32 	%f110, %f37, %f36, %p9;
$L__BB4_15:
	setp.ltu.f32 	%p10, %f8, 0f47CE4780;
	add.s32 	%r98, %r171, 1;
	mul.rn.f32 	%f39, %f110, %f110;
	and.b32  	%r99, %r171, 1;
	setp.eq.b32 	%p11, %r99, 1;
	selp.f32 	%f40, %f110, 0f3F800000, %p11;
	fma.rn.f32 	%f41, %f39, %f40, 0f00000000;
	fma.rn.f32 	%f42, %f39, 0f37CBAC00, 0fBAB607ED;
	selp.f32 	%f43, 0fB94D4153, %f42, %p11;
	selp.f32 	%f44, 0f3C0885E4, 0f3D2AAABB, %p11;
	fma.rn.f32 	%f45, %f43, %f39, %f44;
	selp.f32 	%f46, 0fBE2AAAA8, 0fBEFFFFFF, %p11;
	fma.rn.f32 	%f47, %f45, %f39, %f46;
	fma.rn.f32 	%f48, %f47, %f41, %f40;
	and.b32  	%r100, %r98, 2;
	setp.eq.s32 	%p12, %r100, 0;
	mov.f32 	%f49, 0f00000000;
	sub.f32 	%f50, %f49, %f48;
	selp.f32 	%f12, %f48, %f50, %p12;
	add.s32 	%r101, %r8, %r4;
	ld.shared.f32 	%f13, [%r101];
	mov.u32 	%r175, %r183;
	mov.f32 	%f111, %f113;
	@%p10 bra 	$L__BB4_23;
	setp.neu.f32 	%p13, %f8, 0f7F800000;
	@%p13 bra 	$L__BB4_18;
	mov.f32 	%f53, 0f00000000;
	mul.rn.f32 	%f111, %f6, %f53;
	mov.b32 	%r175, 0;
	bra.uni 	$L__BB4_23;
$L__BB4_18:
	mov.b32 	%r23, %f6;
	shl.b32 	%r103, %r23, 8;
	or.b32  	%r24, %r103, -2147483648;
	mov.b64 	%rd95, 0;
	mov.b32 	%r172, 0;
$L__BB4_19:
	.pragma "nounroll";
	mul.wide.u32 	%rd50, %r172, 4;
	mov.u64 	%rd51, __cudart_i2opi_f;
	add.s64 	%rd52, %rd51, %rd50;
	ld.global.nc.u32 	%r104, [%rd52];
	mad.wide.u32 	%rd53, %r104, %r24, %rd95;
	shr.u64 	%rd95, %rd53, 32;
	add.s64 	%rd54, %rd3, %rd50;
	st.local.u32 	[%rd54], %rd53;
	add.s32 	%r172, %r172, 1;
	setp.ne.s32 	%p14, %r172, 6;
	@%p14 bra 	$L__BB4_19;
	shr.u32 	%r105, %r23, 23;
	st.local.u32 	[%rd3+24], %rd95;
	and.b32  	%r27, %r105, 31;
	and.b32  	%r106, %r105, 224;
	add.s32 	%r107, %r106, -128;
	shr.u32 	%r108, %r107, 5;
	mul.wide.u32 	%rd55, %r108, 4;
	sub.s64 	%rd20, %rd3, %rd55;
	ld.local.u32 	%r173, [%rd20+24];
	ld.local.u32 	%r174, [%rd20+20];
	setp.eq.s32 	%p15, %r27, 0;
	@%p15 bra 	$L__BB4_22;
	shf.l.wrap.b32 	%r173, %r174, %r173, %r27;
	ld.local.u32 	%r109, [%rd20+16];
	shf.l.wrap.b32 	%r174, %r109, %r174, %r27;
$L__BB4_22:
	shr.u32 	%r110, %r173, 30;
	shf.l.wrap.b32 	%r111, %r174, %r173, 2;
	shl.b32 	%r112, %r174, 2;
	shr.u32 	%r113, %r111, 31;
	add.s32 	%r114, %r113, %r110;
	neg.s32 	%r115, %r114;
	setp.lt.s32 	%p16, %r23, 0;
	selp.b32 	%r175, %r115, %r114, %p16;
	xor.b32  	%r116, %r111, %r23;
	shr.s32 	%r117, %r111, 31;
	xor.b32  	%r118, %r117, %r111;
	xor.b32  	%r119, %r117, %r112;
	cvt.u64.u32 	%rd56, %r118;
	shl.b64 	%rd57, %rd56, 32;
	cvt.u64.u32 	%rd58, %r119;
	or.b64  	%rd59, %rd57, %rd58;
	cvt.rn.f64.s64 	%fd9, %rd59;
	mul.f64 	%fd10, %fd9, 0d3BF921FB54442D19;
	cvt.rn.f32.f64 	%f51, %fd10;
	neg.f32 	%f52, %f51;
	setp.lt.s32 	%p17, %r116, 0;
	selp.f32 	%f111, %f52, %f51, %p17;
$L__BB4_23:
	mul.rn.f32 	%f54, %f111, %f111;
	and.b32  	%r121, %r175, 1;
	setp.eq.b32 	%p19, %r121, 1;
	selp.f32 	%f55, 0f3F800000, %f111, %p19;
	fma.rn.f32 	%f56, %f54, %f55, 0f00000000;
	fma.rn.f32 	%f57, %f54, 0f37CBAC00, 0fBAB607ED;
	selp.f32 	%f58, %f57, 0fB94D4153, %p19;
	selp.f32 	%f59, 0f3D2AAABB, 0f3C0885E4, %p19;
	fma.rn.f32 	%f60, %f58, %f54, %f59;
	selp.f32 	%f61, 0fBEFFFFFF, 0fBE2AAAA8, %p19;
	fma.rn.f32 	%f62, %f60, %f54, %f61;
	fma.rn.f32 	%f63, %f62, %f56, %f55;
	and.b32  	%r122, %r175, 2;
	setp.eq.s32 	%p20, %r122, 0;
	mov.f32 	%f64, 0f00000000;
	sub.f32 	%f65, %f64, %f63;
	selp.f32 	%f66, %f63, %f65, %p20;
	mul.f32 	%f67, %f13, %f66;
	mul.f32 	%f68, %f5, %f12;
	sub.f32 	%f69, %f68, %f67;
	add.f32 	%f109, %f109, %f69;
	mov.u32 	%r179, %r183;
	mov.f32 	%f112, %f113;
	@%p10 bra 	$L__BB4_31;
	setp.neu.f32 	%p21, %f8, 0f7F800000;
	@%p21 bra 	$L__BB4_26;
	mov.f32 	%f72, 0f00000000;
	mul.rn.f32 	%f112, %f6, %f72;
	mov.b32 	%r179, 0;
	bra.uni 	$L__BB4_31;
$L__BB4_26:
	mov.b32 	%r36, %f6;
	shl.b32 	%r124, %r36, 8;
	or.b32  	%r37, %r124, -2147483648;
	mov.b64 	%rd96, 0;
	mov.b32 	%r176, 0;
$L__BB4_27:
	.pragma "nounroll";
	mul.wide.u32 	%rd61, %r176, 4;
	mov.u64 	%rd62, __cudart_i2opi_f;
	add.s64 	%rd63, %rd62, %rd61;
	ld.global.nc.u32 	%r125, [%rd63];
	mad.wide.u32 	%rd64, %r125, %r37, %rd96;
	shr.u64 	%rd96, %rd64, 32;
	add.s64 	%rd65, %rd2, %rd61;
	st.local.u32 	[%rd65], %rd64;
	add.s32 	%r176, %r176, 1;
	setp.ne.s32 	%p22, %r176, 6;
	@%p22 bra 	$L__BB4_27;
	shr.u32 	%r126, %r36, 23;
	st.local.u32 	[%rd2+24], %rd96;
	and.b32  	%r40, %r126, 31;
	and.b32  	%r127, %r126, 224;
	add.s32 	%r128, %r127, -128;
	shr.u32 	%r129, %r128, 5;
	mul.wide.u32 	%rd66, %r129, 4;
	sub.s64 	%rd23, %rd2, %rd66;
	ld.local.u32 	%r177, [%rd23+24];
	ld.local.u32 	%r178, [%rd23+20];
	setp.eq.s32 	%p23, %r40, 0;
	@%p23 bra 	$L__BB4_30;
	shf.l.wrap.b32 	%r177, %r178, %r177, %r40;
	ld.local.u32 	%r130, [%rd23+16];
	shf.l.wrap.b32 	%r178, %r130, %r178, %r40;
$L__BB4_30:
	shr.u32 	%r131, %r177, 30;
	shf.l.wrap.b32 	%r132, %r178, %r177, 2;
	shl.b32 	%r133, %r178, 2;
	shr.u32 	%r134, %r132, 31;
	add.s32 	%r135, %r134, %r131;
	neg.s32 	%r136, %r135;
	setp.lt.s32 	%p24, %r36, 0;
	selp.b32 	%r179, %r136, %r135, %p24;
	xor.b32  	%r137, %r132, %r36;
	shr.s32 	%r138, %r132, 31;
	xor.b32  	%r139, %r138, %r132;
	xor.b32  	%r140, %r138, %r133;
	cvt.u64.u32 	%rd67, %r139;
	shl.b64 	%rd68, %rd67, 32;
	cvt.u64.u32 	%rd69, %r140;
	or.b64  	%rd70, %rd68, %rd69;
	cvt.rn.f64.s64 	%fd11, %rd70;
	mul.f64 	%fd12, %fd11, 0d3BF921FB54442D19;
	cvt.rn.f32.f64 	%f70, %fd12;
	neg.f32 	%f71, %f70;
	setp.lt.s32 	%p25, %r137, 0;
	selp.f32 	%f112, %f71, %f70, %p25;
$L__BB4_31:
	setp.ltu.f32 	%p26, %f8, 0f47CE4780;
	mul.rn.f32 	%f73, %f112, %f112;
	and.b32  	%r142, %r179, 1;
	setp.eq.b32 	%p27, %r142, 1;
	selp.f32 	%f74, 0f3F800000, %f112, %p27;
	fma.rn.f32 	%f75, %f73, %f74, 0f00000000;
	fma.rn.f32 	%f76, %f73, 0f37CBAC00, 0fBAB607ED;
	selp.f32 	%f77, %f76, 0fB94D4153, %p27;
	selp.f32 	%f78, 0f3D2AAABB, 0f3C0885E4, %p27;
	fma.rn.f32 	%f79, %f77, %f73, %f78;
	selp.f32 	%f80, 0fBEFFFFFF, 0fBE2AAAA8, %p27;
	fma.rn.f32 	%f81, %f79, %f73, %f80;
	fma.rn.f32 	%f82, %f81, %f75, %f74;
	and.b32  	%r143, %r179, 2;
	setp.eq.s32 	%p28, %r143, 0;
	mov.f32 	%f83, 0f00000000;
	sub.f32 	%f84, %f83, %f82;
	selp.f32 	%f85, %f82, %f84, %p28;
	mul.f32 	%f21, %f5, %f85;
	@%p26 bra 	$L__BB4_39;
	setp.neu.f32 	%p29, %f8, 0f7F800000;
	@%p29 bra 	$L__BB4_34;
	mov.f32 	%f88, 0f00000000;
	mul.rn.f32 	%f113, %f6, %f88;
	mov.b32 	%r183, 0;
	bra.uni 	$L__BB4_39;
$L__BB4_34:
	mov.b32 	%r49, %f6;
	shl.b32 	%r145, %r49, 8;
	or.b32  	%r50, %r145, -2147483648;
	mov.b64 	%rd97, 0;
	mov.b32 	%r180, 0;
$L__BB4_35:
	.pragma "nounroll";
	mul.wide.u32 	%rd72, %r180, 4;
	add.s64 	%rd74, %rd73, %rd72;
	ld.global.nc.u32 	%r146, [%rd74];
	mad.wide.u32 	%rd75, %r146, %r50, %rd97;
	shr.u64 	%rd97, %rd75, 32;
	add.s64 	%rd76, %rd1, %rd72;
	st.local.u32 	[%rd76], %rd75;
	add.s32 	%r180, %r180, 1;
	setp.ne.s32 	%p30, %r180, 6;
	@%p30 bra 	$L__BB4_35;
	shr.u32 	%r147, %r49, 23;
	st.local.u32 	[%rd1+24], %rd97;
	and.b32  	%r53, %r147, 31;
	and.b32  	%r148, %r147, 224;
	add.s32 	%r149, %r148, -128;
	shr.u32 	%r150, %r149, 5;
	mul.wide.u32 	%rd77, %r150, 4;
	sub.s64 	%rd26, %rd1, %rd77;
	ld.local.u32 	%r181, [%rd26+24];
	ld.local.u32 	%r182, [%rd26+20];
	setp.eq.s32 	%p31, %r53, 0;
	@%p31 bra 	$L__BB4_38;
	shf.l.wrap.b32 	%r181, %r182, %r181, %r53;
	ld.local.u32 	%r151, [%rd26+16];
	shf.l.wrap.b32 	%r182, %r151, %r182, %r53;
$L__BB4_38:
	shr.u32 	%r152, %r181, 30;
	shf.l.wrap.b32 	%r153, %r182, %r181, 2;
	shl.b32 	%r154, %r182, 2;
	shr.u32 	%r155, %r153, 31;
	add.s32 	%r156, %r155, %r152;
	neg.s32 	%r157, %r156;
	setp.lt.s32 	%p32, %r49, 0;
	selp.b32 	%r183, %r157, %r156, %p32;
	xor.b32  	%r158, %r153, %r49;
	shr.s32 	%r159, %r153, 31;
	xor.b32  	%r160, %r159, %r153;
	xor.b32  	%r161, %r159, %r154;
	cvt.u64.u32 	%rd78, %r160;
	shl.b64 	%rd79, %rd78, 32;
	cvt.u64.u32 	%rd80, %r161;
	or.b64  	%rd81, %rd79, %rd80;
	cvt.rn.f64.s64 	%fd13, %rd81;
	mul.f64 	%fd14, %fd13, 0d3BF921FB54442D19;
	cvt.rn.f32.f64 	%f86, %fd14;
	neg.f32 	%f87, %f86;
	setp.lt.s32 	%p33, %r158, 0;
	selp.f32 	%f113, %f87, %f86, %p33;
$L__BB4_39:
	add.s32 	%r163, %r183, 1;
	mul.rn.f32 	%f89, %f113, %f113;
	and.b32  	%r164, %r183, 1;
	setp.eq.b32 	%p34, %r164, 1;
	selp.f32 	%f90, %f113, 0f3F800000, %p34;
	fma.rn.f32 	%f91, %f89, %f90, 0f00000000;
	fma.rn.f32 	%f92, %f89, 0f37CBAC00, 0fBAB607ED;
	selp.f32 	%f93, 0fB94D4153, %f92, %p34;
	selp.f32 	%f94, 0f3C0885E4, 0f3D2AAABB, %p34;
	fma.rn.f32 	%f95, %f93, %f89, %f94;
	selp.f32 	%f96, 0fBE2AAAA8, 0fBEFFFFFF, %p34;
	fma.rn.f32 	%f97, %f95, %f89, %f96;
	fma.rn.f32 	%f98, %f97, %f91, %f90;
	and.b32  	%r165, %r163, 2;
	setp.eq.s32 	%p35, %r165, 0;
	mov.f32 	%f99, 0f00000000;
	sub.f32 	%f100, %f99, %f98;
	selp.f32 	%f101, %f98, %f100, %p35;
	fma.rn.f32 	%f102, %f13, %f101, %f21;
	add.f32 	%f108, %f108, %f102;
	add.s32 	%r167, %r167, 1;
	setp.ne.s32 	%p36, %r167, %r2;
	@%p36 bra 	$L__BB4_7;
	bar.sync 	0;
	add.s32 	%r166, %r166, 1;
	cvt.u64.u32 	%rd82, %r166;
	setp.gt.u64 	%p37, %rd91, %rd82;
	@%p37 bra 	$L__BB4_6;
$L__BB4_41:
	ld.param.u64 	%rd89, [_Z11idft_kernelPfS_PKfS1_m_param_1];
	ld.param.u64 	%rd88, [_Z11idft_kernelPfS_PKfS1_m_param_0];
	cvt.rn.f32.u64 	%f103, %rd31;
	div.rn.f32 	%f104, %f109, %f103;
	div.rn.f32 	%f105, %f108, %f103;
	cvta.to.global.u64 	%rd83, %rd88;
	shl.b64 	%rd84, %rd5, 2;
	add.s64 	%rd85, %rd83, %rd84;
	st.global.f32 	[%rd85], %f104;
	cvta.to.global.u64 	%rd86, %rd89;
	add.s64 	%rd87, %rd86, %rd84;
	st.global.f32 	[%rd87], %f105;
$L__BB4_42:
	ret;

}


// ===== COMPILED SASS (sm_100) =====

	.target	sm_100

	.elftype	@"ET_EXEC"


//--------------------- .note.nv.tkinfo           --------------------------
	.section	.note.nv.tkinfo,"",@"SHT_NOTE"
	.sectionflags	@"SHF_NOTE_NV_TKINFO"
	.tkinfo
        /*0018*/ 	.word	0x00000002
        /*0030*/ 	.string	""
        /*0030*/ 	.string	"ptxas"
        /*0030*/ 	.string	"Cuda compilation tools, release 13.0, V13.0.88"
        /*0030*/ 	.string	"Build cuda_13.0.r13.0/compiler.36424714_0"
        /*0030*/ 	.string	"-arch sm_100 -m 64 "



//--------------------- .note.nv.cuinfo           --------------------------
	.section	.note.nv.cuinfo,"",@"SHT_NOTE"
	.sectionflags	@"SHF_NOTE_NV_CUINFO"
        /*0018*/ 	.short	0x0002
        /*001a*/ 	.short	0x0064
        /*001c*/ 	.short	0x0082
	.zero		2


//--------------------- .nv.info                  --------------------------
	.section	.nv.info,"",@"SHT_CUDA_INFO"
	.align	4


	//----- nvinfo : EIATTR_REGCOUNT
	.align		4
        /*0000*/ 	.byte	0x04, 0x2f
        /*0002*/ 	.short	(.L_2 - .L_1)
	.align		4
.L_1:
        /*0004*/ 	.word	index@(_Z10dft_kernelPfS_PKfm)
        /*0008*/ 	.word	0x0000001a


	//----- nvinfo : EIATTR_FRAME_SIZE
	.align		4
.L_2:
        /*000c*/ 	.byte	0x04, 0x11
        /*000e*/ 	.short	(.L_4 - .L_3)
	.align		4
.L_3:
        /*0010*/ 	.word	index@($__internal_7_$__cuda_sm20_div_rn_f64_full)
        /*0014*/ 	.word	0x00000020


	//----- nvinfo : EIATTR_FRAME_SIZE
	.align		4
.L_4:
        /*0018*/ 	.byte	0x04, 0x11
        /*001a*/ 	.short	(.L_6 - .L_5)
	.align		4
.L_5:
        /*001c*/ 	.word	index@(_Z10dft_kernelPfS_PKfm)
        /*0020*/ 	.word	0x00000020


	//----- nvinfo : EIATTR_REGCOUNT
	.align		4
.L_6:
        /*0024*/ 	.byte	0x04, 0x2f
        /*0026*/ 	.short	(.L_8 - .L_7)
	.align		4
.L_7:
        /*0028*/ 	.word	index@(_Z11dft2_kernelPfS_PKfm)
        /*002c*/ 	.word	0x0000001d


	//----- nvinfo : EIATTR_FRAME_SIZE
	.align		4
.L_8:
        /*0030*/ 	.byte	0x04, 0x11
        /*0032*/ 	.short	(.L_10 - .L_9)
	.align		4
.L_9:
        /*0034*/ 	.word	index@($__internal_6_$__cuda_sm20_div_rn_f64_full)
        /*0038*/ 	.word	0x00000020


	//----- nvinfo : EIATTR_FRAME_SIZE
	.align		4
.L_10:
        /*003c*/ 	.byte	0x04, 0x11
        /*003e*/ 	.short	(.L_12 - .L_11)
	.align		4
.L_11:
        /*0040*/ 	.word	index@(_Z11dft2_kernelPfS_PKfm)
        /*0044*/ 	.word	0x00000020


	//----- nvinfo : EIATTR_REGCOUNT
	.align		4
.L_12:
        /*0048*/ 	.byte	0x04, 0x2f
        /*004a*/ 	.short	(.L_14 - .L_13)
	.align		4
.L_13:
        /*004c*/ 	.word	index@(_Z11dft3_kernelPfS_PKfm)
        /*0050*/ 	.word	0x0000001d


	//----- nvinfo : EIATTR_FRAME_SIZE
	.align		4
.L_14:
        /*0054*/ 	.byte	0x04, 0x11
        /*0056*/ 	.short	(.L_16 - .L_15)
	.align		4
.L_15:
        /*0058*/ 	.word	index@($__internal_5_$__cuda_sm20_div_rn_f64_full)
        /*005c*/ 	.word	0x00000020


	//----- nvinfo : EIATTR_FRAME_SIZE
	.align		4
.L_16:
        /*0060*/ 	.byte	0x04, 0x11
        /*0062*/ 	.short	(.L_18 - .L_17)
	.align		4
.L_17:
        /*0064*/ 	.word	index@(_Z11dft3_kernelPfS_PKfm)
        /*0068*/ 	.word	0x00000020


	//----- nvinfo : EIATTR_REGCOUNT
	.align		4
.L_18:
        /*006c*/ 	.byte	0x04, 0x2f
        /*006e*/ 	.short	(.L_20 - .L_19)
	.align		4
.L_19:
        /*0070*/ 	.word	index@(_Z11dft4_kernelPfS_PKfm)
        /*0074*/ 	.word	0x0000001d


	//----- nvinfo : EIATTR_FRAME_SIZE
	.align		4
.L_20:
        /*0078*/ 	.byte	0x04, 0x11
        /*007a*/ 	.short	(.L_22 - .L_21)
	.align		4
.L_21:
        /*007c*/ 	.word	index@($__internal_4_$__cuda_sm20_div_u64)
        /*0080*/ 	.word	0x00000020


	//----- nvinfo : EIATTR_FRAME_SIZE
	.align		4
.L_22:
        /*0084*/ 	.byte	0x04, 0x11
        /*0086*/ 	.short	(.L_24 - .L_23)
	.align		4
.L_23:
        /*0088*/ 	.word	index@($__internal_3_$__cuda_sm20_div_rn_f64_full)
        /*008c*/ 	.word	0x00000020


	//----- nvinfo : EIATTR_FRAME_SIZE
	.align		4
.L_24:
        /*0090*/ 	.byte	0x04, 0x11
        /*0092*/ 	.short	(.L_26 - .L_25)
	.align		4
.L_25:
        /*0094*/ 	.word	index@(_Z11dft4_kernelPfS_PKfm)
        /*0098*/ 	.word	0x00000020


	//----- nvinfo : EIATTR_REGCOUNT
	.align		4
.L_26:
        /*009c*/ 	.byte	0x04, 0x2f
        /*009e*/ 	.short	(.L_28 - .L_27)
	.align		4
.L_27:
        /*00a0*/ 	.word	index@(_Z11idft_kernelPfS_PKfS1_m)
        /*00a4*/ 	.word	0x0000001e


	//----- nvinfo : EIATTR_FRAME_SIZE
	.align		4
.L_28:
        /*00a8*/ 	.byte	0x04, 0x11
        /*00aa*/ 	.short	(.L_30 - .L_29)
	.align		4
.L_29:
        /*00ac*/ 	.word	index@($__internal_2_$__cuda_sm3x_div_rn_noftz_f32_slowpath)
        /*00b0*/ 	.word	0x00000020


	//----- nvinfo : EIATTR_FRAME_SIZE
	.align		4
.L_30:
        /*00b4*/ 	.byte	0x04, 0x11
        /*00b6*/ 	.short	(.L_32 - .L_31)
	.align		4
.L_31:
        /*00b8*/ 	.word	index@($__internal_1_$__cuda_sm20_div_u64)
        /*00bc*/ 	.word	0x00000020


	//----- nvinfo : EIATTR_FRAME_SIZE
	.align		4
.L_32:
        /*00c0*/ 	.byte	0x04, 0x11
        /*00c2*/ 	.short	(.L_34 - .L_33)
	.align		4
.L_33:
        /*00c4*/ 	.word	index@($__internal_0_$__cuda_sm20_div_rn_f64_full)
        /*00c8*/ 	.word	0x00000020


	//----- nvinfo : EIATTR_FRAME_SIZE
	.align		4
.L_34:
        /*00cc*/ 	.byte	0x04, 0x11
        /*00ce*/ 	.short	(.L_36 - .L_35)
	.align		4
.L_35:
        /*00d0*/ 	.word	index@(_Z11idft_kernelPfS_PKfS1_m)
        /*00d4*/ 	.word	0x00000020


	//----- nvinfo : EIATTR_MIN_STACK_SIZE
	.align		4
.L_36:
        /*00d8*/ 	.byte	0x04, 0x12
        /*00da*/ 	.short	(.L_38 - .L_37)
	.align		4
.L_37:
        /*00dc*/ 	.word	index@(_Z11idft_kernelPfS_PKfS1_m)
        /*00e0*/ 	.word	0x00000020


	//----- nvinfo : EIATTR_MIN_STACK_SIZE
	.align		4
.L_38:
        /*00e4*/ 	.byte	0x04, 0x12
        /*00e6*/ 	.short	(.L_40 - .L_39)
	.align		4
.L_39:
        /*00e8*/ 	.word	index@(_Z11dft4_kernelPfS_PKfm)
        /*00ec*/ 	.word	0x00000020


	//----- nvinfo : EIATTR_MIN_STACK_SIZE
	.align		4
.L_40:
        /*00f0*/ 	.byte	0x04, 0x12
        /*00f2*/ 	.short	(.L_42 - .L_41)
	.align		4
.L_41:
        /*00f4*/ 	.word	index@(_Z11dft3_kernelPfS_PKfm)
        /*00f8*/ 	.word	0x00000020


	//----- nvinfo : EIATTR_MIN_STACK_SIZE
	.align		4
.L_42:
        /*00fc*/ 	.byte	0x04, 0x12
        /*00fe*/ 	.short	(.L_44 - .L_43)
	.align		4
.L_43:
        /*0100*/ 	.word	index@(_Z11dft2_kernelPfS_PKfm)
        /*0104*/ 	.word	0x00000020


	//----- nvinfo : EIATTR_MIN_STACK_SIZE
	.align		4
.L_44:
        /*0108*/ 	.byte	0x04, 0x12
        /*010a*/ 	.short	(.L_46 - .L_45)
	.align		4
.L_45:
        /*010c*/ 	.word	index@(_Z10dft_kernelPfS_PKfm)
        /*0110*/ 	.word	0x00000020
.L_46:


//--------------------- .nv.compat                --------------------------
	.section	.nv.compat,"",@"SHT_CUDA_COMPAT_INFO"
	.align	4
        /*0000*/ 	.byte	0x02, 0x09, 0x00, 0x00, 0x02, 0x02, 0x01, 0x00, 0x02, 0x05, 0x05, 0x00, 0x03, 0x07, 0x01, 0x01
        /*0010*/ 	.byte	0x02, 0x03, 0x00, 0x00, 0x02, 0x06, 0x01, 0x00, 0x04, 0x0b, 0x08, 0x00, 0x01, 0x00, 0x00, 0x00
        /*0020*/ 	.byte	0x00, 0x00, 0x00, 0x00


//--------------------- .nv.info._Z11idft_kernelPfS_PKfS1_m --------------------------
	.section	.nv.info._Z11idft_kernelPfS_PKfS1_m,"",@"SHT_CUDA_INFO"
	.sectionflags	@""
	.align	4


	//----- nvinfo : EIATTR_CUDA_API_VERSION
	.align		4
        /*0000*/ 	.byte	0x04, 0x37
        /*0002*/ 	.short	(.L_48 - .L_47)
.L_47:
        /*0004*/ 	.word	0x00000082


	//----- nvinfo : EIATTR_KPARAM_INFO
	.align		4
.L_48:
        /*0008*/ 	.byte	0x04, 0x17
        /*000a*/ 	.short	(.L_50 - .L_49)
.L_49:
        /*000c*/ 	.word	0x00000000
        /*0010*/ 	.short	0x0004
        /*0012*/ 	.short	0x0020
        /*0014*/ 	.byte	0x00, 0xf0, 0x21, 0x00


	//----- nvinfo : EIATTR_KPARAM_INFO
	.align		4
.L_50:
        /*0018*/ 	.byte	0x04, 0x17
        /*001a*/ 	.short	(.L_52 - .L_51)
.L_51:
        /*001c*/ 	.word	0x00000000
        /*0020*/ 	.short	0x0003
        /*0022*/ 	.short	0x0018
        /*0024*/ 	.byte	0x00, 0xf5, 0x21, 0x00


	//----- nvinfo : EIATTR_KPARAM_INFO
	.align		4
.L_52:
        /*0028*/ 	.byte	0x04, 0x17
        /*002a*/ 	.short	(.L_54 - .L_53)
.L_53:
        /*002c*/ 	.word	0x00000000
        /*0030*/ 	.short	0x0002
        /*0032*/ 	.short	0x0010
        /*0034*/ 	.byte	0x00, 0xf5, 0x21, 0x00


	//----- nvinfo : EIATTR_KPARAM_INFO
	.align		4
.L_54:
        /*0038*/ 	.byte	0x04, 0x17
        /*003a*/ 	.short	(.L_56 - .L_55)
.L_55:
        /*003c*/ 	.word	0x00000000
        /*0040*/ 	.short	0x0001
        /*0042*/ 	.short	0x0008
        /*0044*/ 	.byte	0x00, 0xf5, 0x21, 0x00


	//----- nvinfo : EIATTR_KPARAM_INFO
	.align		4
.L_56:
        /*0048*/ 	.byte	0x04, 0x17
        /*004a*/ 	.short	(.L_58 - .L_57)
.L_57:
        /*004c*/ 	.word	0x00000000
        /*0050*/ 	.short	0x0000
        /*0052*/ 	.short	0x0000
        /*0054*/ 	.byte	0x00, 0xf5, 0x21, 0x00


	//----- nvinfo : EIATTR_SPARSE_MMA_MASK
	.align		4
.L_58:
        /*0058*/ 	.byte	0x03, 0x50
        /*005a*/ 	.short	0x0000


	//----- nvinfo : EIATTR_MAXREG_COUNT
	.align		4
        /*005c*/ 	.byte	0x03, 0x1b
        /*005e*/ 	.short	0x00ff


	//----- nvinfo : EIATTR_NUM_BARRIERS
	.align		4
        /*0060*/ 	.byte	0x02, 0x4c
        /*0062*/ 	.byte	0x01
	.zero		1


	//----- nvinfo : EIATTR_MERCURY_ISA_VERSION
	.align		4
        /*0064*/ 	.byte	0x03, 0x5f
        /*0066*/ 	.short	0x0101


	//----- nvinfo : EIATTR_VRC_CTA_INIT_COUNT
	.align		4
        /*0068*/ 	.byte	0x02, 0x4a
	.zero		1
	.zero		1


	//----- nvinfo : EIATTR_EXIT_INSTR_OFFSETS
	.align		4
        /*006c*/ 	.byte	0x04, 0x1c
        /*006e*/ 	.short	(.L_60 - .L_59)


	//   ....[0]....
.L_59:
        /*0070*/ 	.word	0x000000a0


	//   ....[1]....
        /*0074*/ 	.word	0x00001cc0


	//----- nvinfo : EIATTR_CRS_STACK_SIZE
	.align		4
.L_60:
        /*0078*/ 	.byte	0x04, 0x1e
        /*007a*/ 	.short	(.L_62 - .L_61)
.L_61:
        /*007c*/ 	.word	0x00000000


	//----- nvinfo : EIATTR_CBANK_PARAM_SIZE
	.align		4
.L_62:
        /*0080*/ 	.byte	0x03, 0x19
        /*0082*/ 	.short	0x0028


	//----- nvinfo : EIATTR_PARAM_CBANK
	.align		4
        /*0084*/ 	.byte	0x04, 0x0a
        /*0086*/ 	.short	(.L_64 - .L_63)
	.align		4
.L_63:
        /*0088*/ 	.word	index@(.nv.constant0._Z11idft_kernelPfS_PKfS1_m)
        /*008c*/ 	.short	0x0380
        /*008e*/ 	.short	0x0028


	//----- nvinfo : EIATTR_SW_WAR
	.align		4
.L_64:
        /*0090*/ 	.byte	0x04, 0x36
        /*0092*/ 	.short	(.L_66 - .L_65)
.L_65:
        /*0094*/ 	.word	0x00000008
.L_66:


//--------------------- .nv.info._Z11dft4_kernelPfS_PKfm --------------------------
	.section	.nv.info._Z11dft4_kernelPfS_PKfm,"",@"SHT_CUDA_INFO"
	.sectionflags	@""
	.align	4


	//----- nvinfo : EIATTR_CUDA_API_VERSION
	.align		4
        /*0000*/ 	.byte	0x04, 0x37
        /*0002*/ 	.short	(.L_68 - .L_67)
.L_67:
        /*0004*/ 	.word	0x00000082


	//----- nvinfo : EIATTR_KPARAM_INFO
	.align		4
.L_68:
        /*0008*/ 	.byte	0x04, 0x17
        /*000a*/ 	.short	(.L_70 - .L_69)
.L_69:
        /*000c*/ 	.word	0x00000000
        /*0010*/ 	.short	0x0003
        /*0012*/ 	.short	0x0018
        /*0014*/ 	.byte	0x00, 0xf0, 0x21, 0x00


	//----- nvinfo : EIATTR_KPARAM_INFO
	.align		4
.L_70:
        /*0018*/ 	.byte	0x04, 0x17
        /*001a*/ 	.short	(.L_72 - .L_71)
.L_71:
        /*001c*/ 	.word	0x00000000
        /*0020*/ 	.short	0x0002
        /*0022*/ 	.short	0x0010
        /*0024*/ 	.byte	0x00, 0xf5, 0x21, 0x00


	//----- nvinfo : EIATTR_KPARAM_INFO
	.align		4
.L_72:
        /*0028*/ 	.byte	0x04, 0x17
        /*002a*/ 	.short	(.L_74 - .L_73)
.L_73:
        /*002c*/ 	.word	0x00000000
        /*0030*/ 	.short	0x0001
        /*0032*/ 	.short	0x0008
        /*0034*/ 	.byte	0x00, 0xf5, 0x21, 0x00


	//----- nvinfo : EIATTR_KPARAM_INFO
	.align		4
.L_74:
        /*0038*/ 	.byte	0x04, 0x17
        /*003a*/ 	.short	(.L_76 - .L_75)
.L_75:
        /*003c*/ 	.word	0x00000000
        /*0040*/ 	.short	0x0000
        /*0042*/ 	.short	0x0000
        /*0044*/ 	.byte	0x00, 0xf5, 0x21, 0x00


	//----- nvinfo : EIATTR_SPARSE_MMA_MASK
	.align		4
.L_76:
        /*0048*/ 	.byte	0x03, 0x50
        /*004a*/ 	.short	0x0000


	//----- nvinfo : EIATTR_MAXREG_COUNT
	.align		4
        /*004c*/ 	.byte	0x03, 0x1b
        /*004e*/ 	.short	0x00ff


	//----- nvinfo : EIATTR_NUM_BARRIERS
	.align		4
        /*0050*/ 	.byte	0x02, 0x4c
        /*0052*/ 	.byte	0x01
	.zero		1


	//----- nvinfo : EIATTR_MERCURY_ISA_VERSION
	.align		4
        /*0054*/ 	.byte	0x03, 0x5f
        /*0056*/ 	.short	0x0101


	//----- nvinfo : EIATTR_VRC_CTA_INIT_COUNT
	.align		4
        /*0058*/ 	.byte	0x02, 0x4a
	.zero		1
	.zero		1


	//----- nvinfo : EIATTR_EXIT_INSTR_OFFSETS
	.align		4
        /*005c*/ 	.byte	0x04, 0x1c
        /*005e*/ 	.short	(.L_78 - .L_77)


	//   ....[0]....
.L_77:
        /*0060*/ 	.word	0x000000a0


	//   ....[1]....
        /*0064*/ 	.word	0x000010f0


	//----- nvinfo : EIATTR_CRS_STACK_SIZE
	.align		4
.L_78:
        /*0068*/ 	.byte	0x04, 0x1e
        /*006a*/ 	.short	(.L_80 - .L_79)
.L_79:
        /*006c*/ 	.word	0x00000000


	//----- nvinfo : EIATTR_CBANK_PARAM_SIZE
	.align		4
.L_80:
        /*0070*/ 	.byte	0x03, 0x19
        /*0072*/ 	.short	0x0020


	//----- nvinfo : EIATTR_PARAM_CBANK
	.align		4
        /*0074*/ 	.byte	0x04, 0x0a
        /*0076*/ 	.short	(.L_82 - .L_81)
	.align		4
.L_81:
        /*0078*/ 	.word	index@(.nv.constant0._Z11dft4_kernelPfS_PKfm)
        /*007c*/ 	.short	0x0380
        /*007e*/ 	.short	0x0020


	//----- nvinfo : EIATTR_SW_WAR
	.align		4
.L_82:
        /*0080*/ 	.byte	0x04, 0x36
        /*0082*/ 	.short	(.L_84 - .L_83)
.L_83:
        /*0084*/ 	.word	0x00000008
.L_84:


//--------------------- .nv.info._Z11dft3_kernelPfS_PKfm --------------------------
	.section	.nv.info._Z11dft3_kernelPfS_PKfm,"",@"SHT_CUDA_INFO"
	.sectionflags	@""
	.align	4


	//----- nvinfo : EIATTR_CUDA_API_VERSION
	.align		4
        /*0000*/ 	.byte	0x04, 0x37
        /*0002*/ 	.short	(.L_86 - .L_85)
.L_85:
        /*0004*/ 	.word	0x00000082


	//----- nvinfo : EIATTR_KPARAM_INFO
	.align		4
.L_86:
        /*0008*/ 	.byte	0x04, 0x17
        /*000a*/ 	.short	(.L_88 - .L_87)
.L_87:
        /*000c*/ 	.word	0x00000000
        /*0010*/ 	.short	0x0003
        /*0012*/ 	.short	0x0018
        /*0014*/ 	.byte	0x00, 0xf0, 0x21, 0x00


	//----- nvinfo : EIATTR_KPARAM_INFO
	.align		4
.L_88:
        /*0018*/ 	.byte	0x04, 0x17
        /*001a*/ 	.short	(.L_90 - .L_89)
.L_89:
        /*001c*/ 	.word	0x00000000
        /*0020*/ 	.short	0x0002
        /*0022*/ 	.short	0x0010
        /*0024*/ 	.byte	0x00, 0xf5, 0x21, 0x00


	//----- nvinfo : EIATTR_KPARAM_INFO
	.align		4
.L_90:
        /*0028*/ 	.byte	0x04, 0x17
        /*002a*/ 	.short	(.L_92 - .L_91)
.L_91:
        /*002c*/ 	.word	0x00000000
        /*0030*/ 	.short	0x0001
        /*0032*/ 	.short	0x0008
        /*0034*/ 	.byte	0x00, 0xf5, 0x21, 0x00


	//----- nvinfo : EIATTR_KPARAM_INFO
	.align		4
.L_92:
        /*0038*/ 	.byte	0x04, 0x17
        /*003a*/ 	.short	(.L_94 - .L_93)
.L_93:
        /*003c*/ 	.word	0x00000000
        /*0040*/ 	.short	0x0000
        /*0042*/ 	.short	0x0000
        /*0044*/ 	.byte	0x00, 0xf5, 0x21, 0x00


	//----- nvinfo : EIATTR_SPARSE_MMA_MASK
	.align		4
.L_94:
        /*0048*/ 	.byte	0x03, 0x50
        /*004a*/ 	.short	0x0000


	//----- nvinfo : EIATTR_MAXREG_COUNT
	.align		4
        /*004c*/ 	.byte	0x03, 0x1b
        /*004e*/ 	.short	0x00ff


	//----- nvinfo : EIATTR_NUM_BARRIERS
	.align		4
        /*0050*/ 	.byte	0x02, 0x4c
        /*0052*/ 	.byte	0x01
	.zero		1


	//----- nvinfo : EIATTR_MERCURY_ISA_VERSION
	.align		4
        /*0054*/ 	.byte	0x03, 0x5f
        /*0056*/ 	.short	0x0101


	//----- nvinfo : EIATTR_VRC_CTA_INIT_COUNT
	.align		4
        /*0058*/ 	.byte	0x02, 0x4a
	.zero		1
	.zero		1


	//----- nvinfo : EIATTR_EXIT_INSTR_OFFSETS
	.align		4
        /*005c*/ 	.byte	0x04, 0x1c
        /*005e*/ 	.short	(.L_96 - .L_95)


	//   ....[0]....
.L_95:
        /*0060*/ 	.word	0x000000a0


	//   ....[1]....
        /*0064*/ 	.word	0x00000e10


	//----- nvinfo : EIATTR_CRS_STACK_SIZE
	.align		4
.L_96:
        /*0068*/ 	.byte	0x04, 0x1e
        /*006a*/ 	.short	(.L_98 - .L_97)
.L_97:
        /*006c*/ 	.word	0x00000000


	//----- nvinfo : EIATTR_CBANK_PARAM_SIZE
	.align		4
.L_98:
        /*0070*/ 	.byte	0x03, 0x19
        /*0072*/ 	.short	0x0020


	//----- nvinfo : EIATTR_PARAM_CBANK
	.align		4
        /*0074*/ 	.byte	0x04, 0x0a
        /*0076*/ 	.short	(.L_100 - .L_99)
	.align		4
.L_99:
        /*0078*/ 	.word	index@(.nv.constant0._Z11dft3_kernelPfS_PKfm)
        /*007c*/ 	.short	0x0380
        /*007e*/ 	.short	0x0020


	//----- nvinfo : EIATTR_SW_WAR
	.align		4
.L_100:
        /*0080*/ 	.byte	0x04, 0x36
        /*0082*/ 	.short	(.L_102 - .L_101)
.L_101:
        /*0084*/ 	.word	0x00000008
.L_102:


//--------------------- .nv.info._Z11dft2_kernelPfS_PKfm --------------------------
	.section	.nv.info._Z11dft2_kernelPfS_PKfm,"",@"SHT_CUDA_INFO"
	.sectionflags	@""
	.align	4


	//----- nvinfo : EIATTR_CUDA_API_VERSION
	.align		4
        /*0000*/ 	.byte	0x04, 0x37
        /*0002*/ 	.short	(.L_104 - .L_103)
.L_103:
        /*0004*/ 	.word	0x00000082


	//----- nvinfo : EIATTR_KPARAM_INFO
	.align		4
.L_104:
        /*0008*/ 	.byte	0x04, 0x17
        /*000a*/ 	.short	(.L_106 - .L_105)
.L_105:
        /*000c*/ 	.word	0x00000000
        /*0010*/ 	.short	0x0003
        /*0012*/ 	.short	0x0018
        /*0014*/ 	.byte	0x00, 0xf0, 0x21, 0x00


	//----- nvinfo : EIATTR_KPARAM_INFO
	.align		4
.L_106:
        /*0018*/ 	.byte	0x04, 0x17
        /*001a*/ 	.short	(.L_108 - .L_107)
.L_107:
        /*001c*/ 	.word	0x00000000
        /*0020*/ 	.short	0x0002
        /*0022*/ 	.short	0x0010
        /*0024*/ 	.byte	0x00, 0xf5, 0x21, 0x00


	//----- nvinfo : EIATTR_KPARAM_INFO
	.align		4
.L_108:
        /*0028*/ 	.byte	0x04, 0x17
        /*002a*/ 	.short	(.L_110 - .L_109)
.L_109:
        /*002c*/ 	.word	0x00000000
        /*0030*/ 	.short	0x0001
        /*0032*/ 	.short	0x0008
        /*0034*/ 	.byte	0x00, 0xf5, 0x21, 0x00


	//----- nvinfo : EIATTR_KPARAM_INFO
	.align		4
.L_110:
        /*0038*/ 	.byte	0x04, 0x17
        /*003a*/ 	.short	(.L_112 - .L_111)
.L_111:
        /*003c*/ 	.word	0x00000000
        /*0040*/ 	.short	0x0000
        /*0042*/ 	.short	0x0000
        /*0044*/ 	.byte	0x00, 0xf5, 0x21, 0x00


	//----- nvinfo : EIATTR_SPARSE_MMA_MASK
	.align		4
.L_112:
        /*0048*/ 	.byte	0x03, 0x50
        /*004a*/ 	.short	0x0000


	//----- nvinfo : EIATTR_MAXREG_COUNT
	.align		4
        /*004c*/ 	.byte	0x03, 0x1b
        /*004e*/ 	.short	0x00ff


	//----- nvinfo : EIATTR_MERCURY_ISA_VERSION
	.align		4
        /*0050*/ 	.byte	0x03, 0x5f
        /*0052*/ 	.short	0x0101


	//----- nvinfo : EIATTR_VRC_CTA_INIT_COUNT
	.align		4
        /*0054*/ 	.byte	0x02, 0x4a
	.zero		1
	.zero		1


	//----- nvinfo : EIATTR_EXIT_INSTR_OFFSETS
	.align		4
        /*0058*/ 	.byte	0x04, 0x1c
        /*005a*/ 	.short	(.L_114 - .L_113)


	//   ....[0]....
.L_113:
        /*005c*/ 	.word	0x000000a0


	//   ....[1]....
        /*0060*/ 	.word	0x00000dd0


	//----- nvinfo : EIATTR_CRS_STACK_SIZE
	.align		4
.L_114:
        /*0064*/ 	.byte	0x04, 0x1e
        /*0066*/ 	.short	(.L_116 - .L_115)
.L_115:
        /*0068*/ 	.word	0x00000000


	//----- nvinfo : EIATTR_CBANK_PARAM_SIZE
	.align		4
.L_116:
        /*006c*/ 	.byte	0x03, 0x19
        /*006e*/ 	.short	0x0020


	//----- nvinfo : EIATTR_PARAM_CBANK
	.align		4
        /*0070*/ 	.byte	0x04, 0x0a
        /*0072*/ 	.short	(.L_118 - .L_117)
	.align		4
.L_117:
        /*0074*/ 	.word	index@(.nv.constant0._Z11dft2_kernelPfS_PKfm)
        /*0078*/ 	.short	0x0380
        /*007a*/ 	.short	0x0020


	//----- nvinfo : EIATTR_SW_WAR
	.align		4
.L_118:
        /*007c*/ 	.byte	0x04, 0x36
        /*007e*/ 	.short	(.L_120 - .L_119)
.L_119:
        /*0080*/ 	.word	0x00000008
.L_120:


//--------------------- .nv.info._Z10dft_kernelPfS_PKfm --------------------------
	.section	.nv.info._Z10dft_kernelPfS_PKfm,"",@"SHT_CUDA_INFO"
	.sectionflags	@""
	.align	4


	//----- nvinfo : EIATTR_CUDA_API_VERSION
	.align		4
        /*0000*/ 	.byte	0x04, 0x37
        /*0002*/ 	.short	(.L_122 - .L_121)
.L_121:
        /*0004*/ 	.word	0x00000082


	//----- nvinfo : EIATTR_KPARAM_INFO
	.align		4
.L_122:
        /*0008*/ 	.byte	0x04, 0x17
        /*000a*/ 	.short	(.L_124 - .L_123)
.L_123:
        /*000c*/ 	.word	0x00000000
        /*0010*/ 	.short	0x0003
        /*0012*/ 	.short	0x0018
        /*0014*/ 	.byte	0x00, 0xf0, 0x21, 0x00


	//----- nvinfo : EIATTR_KPARAM_INFO
	.align		4
.L_124:
        /*0018*/ 	.byte	0x04, 0x17
        /*001a*/ 	.short	(.L_126 - .L_125)
.L_125:
        /*001c*/ 	.word	0x00000000
        /*0020*/ 	.short	0x0002
        /*0022*/ 	.short	0x0010
        /*0024*/ 	.byte	0x00, 0xf5, 0x21, 0x00


	//----- nvinfo : EIATTR_KPARAM_INFO
	.align		4
.L_126:
        /*0028*/ 	.byte	0x04, 0x17
        /*002a*/ 	.short	(.L_128 - .L_127)
.L_127:
        /*002c*/ 	.word	0x00000000
        /*0030*/ 	.short	0x0001
        /*0032*/ 	.short	0x0008
        /*0034*/ 	.byte	0x00, 0xf5, 0x21, 0x00


	//----- nvinfo : EIATTR_KPARAM_INFO
	.align		4
.L_128:
        /*0038*/ 	.byte	0x04, 0x17
        /*003a*/ 	.short	(.L_130 - .L_129)
.L_129:
        /*003c*/ 	.word	0x00000000
        /*0040*/ 	.short	0x0000
        /*0042*/ 	.short	0x0000
        /*0044*/ 	.byte	0x00, 0xf5, 0x21, 0x00


	//----- nvinfo : EIATTR_SPARSE_MMA_MASK
	.align		4
.L_130:
        /*0048*/ 	.byte	0x03, 0x50
        /*004a*/ 	.short	0x0000


	//----- nvinfo : EIATTR_MAXREG_COUNT
	.align		4
        /*004c*/ 	.byte	0x03, 0x1b
        /*004e*/ 	.short	0x00ff


	//----- nvinfo : EIATTR_MERCURY_ISA_VERSION
	.align		4
        /*0050*/ 	.byte	0x03, 0x5f
        /*0052*/ 	.short	0x0101


	//----- nvinfo : EIATTR_VRC_CTA_INIT_COUNT
	.align		4
        /*0054*/ 	.byte	0x02, 0x4a
	.zero		1
	.zero		1


	//----- nvinfo : EIATTR_EXIT_INSTR_OFFSETS
	.align		4
        /*0058*/ 	.byte	0x04, 0x1c
        /*005a*/ 	.short	(.L_132 - .L_131)


	//   ....[0]....
.L_131:
        /*005c*/ 	.word	0x000000a0


	//   ....[1]....
        /*0060*/ 	.word	0x00000de0


	//----- nvinfo : EIATTR_CRS_STACK_SIZE
	.align		4
.L_132:
        /*0064*/ 	.byte	0x04, 0x1e
        /*0066*/ 	.short	(.L_134 - .L_133)
.L_133:
        /*0068*/ 	.word	0x00000000


	//----- nvinfo : EIATTR_CBANK_PARAM_SIZE
	.align		4
.L_134:
        /*006c*/ 	.byte	0x03, 0x19
        /*006e*/ 	.short	0x0020


	//----- nvinfo : EIATTR_PARAM_CBANK
	.align		4
        /*0070*/ 	.byte	0x04, 0x0a
        /*0072*/ 	.short	(.L_136 - .L_135)
	.align		4
.L_135:
        /*0074*/ 	.word	index@(.nv.constant0._Z10dft_kernelPfS_PKfm)
        /*0078*/ 	.short	0x0380
        /*007a*/ 	.short	0x0020


	//----- nvinfo : EIATTR_SW_WAR
	.align		4
.L_136:
        /*007c*/ 	.byte	0x04, 0x36
        /*007e*/ 	.short	(.L_138 - .L_137)
.L_137:
        /*0080*/ 	.word	0x00000008
.L_138:


//--------------------- .nv.callgraph             --------------------------
	.section	.nv.callgraph,"",@"SHT_CUDA_CALLGRAPH"
	.align	4
	.sectionentsize	8
	.align		4
        /*0000*/ 	.word	0x00000000
	.align		4
        /*0004*/ 	.word	0xffffffff
	.align		4
        /*0008*/ 	.word	0x00000000
	.align		4
        /*000c*/ 	.word	0xfffffffe
	.align		4
        /*0010*/ 	.word	0x00000000
	.align		4
        /*0014*/ 	.word	0xfffffffd
	.align		4
        /*0018*/ 	.word	0x00000000
	.align		4
        /*001c*/ 	.word	0xfffffffc


//--------------------- .nv.constant4             --------------------------
	.section	.nv.constant4,"a",@progbits
	.align	8
	.align		8
.nv.constant4:
        /*0000*/ 	.dword	__cudart_i2opi_f


//--------------------- .text._Z11idft_kernelPfS_PKfS1_m --------------------------
	.section	.text._Z11idft_kernelPfS_PKfS1_m,"ax",@progbits
	.align	128
        .global         _Z11idft_kernelPfS_PKfS1_m
        .type           _Z11idft_kernelPfS_PKfS1_m,@function
        .size           _Z11idft_kernelPfS_PKfS1_m,(.L_x_106 - _Z11idft_kernelPfS_PKfS1_m)
        .other          _Z11idft_kernelPfS_PKfS1_m,@"STO_CUDA_ENTRY STV_DEFAULT"
_Z11idft_kernelPfS_PKfS1_m:
.text._Z11idft_kernelPfS_PKfS1_m:
[----:B------:R-:W0:Y:S01]  /*0000*/  LDC R1, c[0x0][0x37c] ;  /* 0x0000df00ff017b82 */ /* 0x000e220000000800 */
[----:B------:R-:W1:Y:S01]  /*0010*/  S2R R2, SR_TID.X ;  /* 0x0000000000027919 */ /* 0x000e620000002100 */
[----:B------:R-:W1:Y:S01]  /*0020*/  LDCU UR8, c[0x0][0x360] ;  /* 0x00006c00ff0877ac */ /* 0x000e620008000800 */
[----:B0-----:R-:W-:Y:S01]  /*0030*/  VIADD R1, R1, 0xffffffe0 ;  /* 0xffffffe001017836 */ /* 0x001fe20000000000 */
[----:B------:R-:W1:Y:S01]  /*0040*/  S2R R3, SR_CTAID.X ;  /* 0x0000000000037919 */ /* 0x000e620000002500 */
[----:B------:R-:W0:Y:S01]  /*0050*/  LDCU.64 UR6, c[0x0][0x3a0] ;  /* 0x00007400ff0677ac */ /* 0x000e220008000a00 */
[----:B-1----:R-:W-:-:S05]  /*0060*/  IMAD R2, R3, UR8, R2 ;  /* 0x0000000803027c24 */ /* 0x002fca000f8e0202 */
[----:B0-----:R-:W-:Y:S02]  /*0070*/  ISETP.GE.U32.AND P0, PT, R2, UR6, PT ;  /* 0x0000000602007c0c */ /* 0x001fe4000bf06070 */
[----:B------:R-:W-:-:S04]  /*0080*/  SHF.R.S32.HI R0, RZ, 0x1f, R2 ;  /* 0x0000001fff007819 */ /* 0x000fc80000011402 */
[----:B------:R-:W-:-:S13]  /*0090*/  ISETP.GE.U32.AND.EX P0, PT, R0, UR7, PT, P0 ;  /* 0x0000000700007c0c */ /* 0x000fda000bf06100 */
[----:B------:R-:W-:Y:S05]  /*00a0*/  @P0 EXIT ;  /* 0x000000000000094d */ /* 0x000fea0003800000 */
[----:B------:R-:W-:-:S09]  /*00b0*/  UISETP.NE.U32.AND UP0, UPT, UR7, URZ, UPT ;  /* 0x000000ff0700728c */ /* 0x000fd2000bf05070 */
[----:B------:R-:W-:Y:S05]  /*00c0*/  BRA.U UP0, `(.L_x_0) ;  /* 0x0000000100587547 */ /* 0x000fea000b800000 */
[----:B------:R-:W0:Y:S01]  /*00d0*/  I2F.U32.RP R0, UR8 ;  /* 0x0000000800007d06 */ /* 0x000e220008209000 */
[----:B------:R-:W-:Y:S01]  /*00e0*/  UMOV UR4, URZ ;  /* 0x000000ff00047c82 */ /* 0x000fe20008000000 */
[----:B------:R-:W-:Y:S01]  /*00f0*/  UISETP.NE.U32.AND UP2, UPT, UR8, URZ, UPT ;  /* 0x000000ff0800728c */ /* 0x000fe2000bf45070 */
[----:B------:R-:W-:-:S05]  /*0100*/  IMAD.MOV.U32 R15, RZ, RZ, RZ ;  /* 0x000000ffff0f7224 */ /* 0x000fca00078e00ff */
[----:B0-----:R-:W0:Y:S02]  /*0110*/  MUFU.RCP R0, R0 ;  /* 0x0000000000007308 */ /* 0x001e240000001000 */
[----:B0-----:R-:W-:-:S06]  /*0120*/  VIADD R3, R0, 0xffffffe ;  /* 0x0ffffffe00037836 */ /* 0x001fcc0000000000 */
[----:B------:R-:W0:Y:S02]  /*0130*/  F2I.FTZ.U32.TRUNC.NTZ R3, R3 ;  /* 0x0000000300037305 */ /* 0x000e24000021f000 */
[----:B0-----:R-:W-:-:S13]  /*0140*/  R2UR UR5, R3 ;  /* 0x00000000030572ca */ /* 0x001fda00000e0000 */
[----:B------:R-:W-:-:S04]  /*0150*/  UIADD3 UR7, UPT, UPT, URZ, -UR5, URZ ;  /* 0x80000005ff077290 */ /* 0x000fc8000fffe0ff */
[----:B------:R-:W-:-:S04]  /*0160*/  UIMAD UR7, UR7, UR8, URZ ;  /* 0x00000008070772a4 */ /* 0x000fc8000f8e02ff */
[----:B------:R-:W-:-:S04]  /*0170*/  UIMAD.WIDE.U32 UR4, UR5, UR7, UR4 ;  /* 0x00000007050472a5 */ /* 0x000fc8000f8e0004 */
[----:B------:R-:W-:-:S04]  /*0180*/  UIMAD.WIDE.U32 UR4, UR5, UR6, URZ ;  /* 0x00000006050472a5 */ /* 0x000fc8000f8e00ff */
[----:B------:R-:W-:-:S04]  /*0190*/  UIADD3 UR4, UPT, UPT, -UR5, URZ, URZ ;  /* 0x000000ff05047290 */ /* 0x000fc8000fffe1ff */
[----:B------:R-:W-:-:S04]  /*01a0*/  UIMAD UR4, UR8, UR4, UR6 ;  /* 0x00000004080472a4 */ /* 0x000fc8000f8e0206 */
[----:B------:R-:W-:-:S11]  /*01b0*/  UISETP.GE.U32.AND UP0, UPT, UR4, UR8, UPT ;  /* 0x000000080400728c */ /* 0x000fd6000bf06070 */
[----:B------:R-:W-:Y:S02]  /*01c0*/  @UP0 UIADD3 UR4, UPT, UPT, UR4, -UR8, URZ ;  /* 0x8000000804040290 */ /* 0x000fe4000fffe0ff */
[----:B------:R-:W-:Y:S02]  /*01d0*/  @UP0 UIADD3 UR5, UPT, UPT, UR5, 0x1, URZ ;  /* 0x0000000105050890 */ /* 0x000fe4000fffe0ff */
[----:B------:R-:W-:-:S11]  /*01e0*/  UISETP.GE.U32.AND UP1, UPT, UR4, UR8, UPT ;  /* 0x000000080400728c */ /* 0x000fd6000bf26070 */
[----:B------:R-:W-:Y:S02]  /*01f0*/  @UP1 UIADD3 UR5, UPT, UPT, UR5, 0x1, URZ ;  /* 0x0000000105051890 */ /* 0x000fe4000fffe0ff */
[----:B------:R-:W-:-:S06]  /*0200*/  @!UP2 ULOP3.LUT UR5, URZ, UR8, URZ, 0x33, !UPT ;  /* 0x00000008ff05a292 */ /* 0x000fcc000f8e33ff */
[----:B------:R-:W-:Y:S01]  /*0210*/  IMAD.U32 R14, RZ, RZ, UR5 ;  /* 0x00000005ff0e7e24 */ /* 0x000fe2000f8e00ff */
[----:B------:R-:W-:Y:S06]  /*0220*/  BRA `(.L_x_1) ;  /* 0x0000000000087947 */ /* 0x000fec0003800000 */
.L_x_0:
[----:B------:R-:W-:-:S07]  /*0230*/  MOV R0, 0x250 ;  /* 0x0000025000007802 */ /* 0x000fce0000000f00 */
[----:B------:R-:W-:Y:S05]  /*0240*/  CALL.REL.NOINC `($__internal_1_$__cuda_sm20_div_u64) ;  /* 0x0000002000387944 */ /* 0x000fea0003c00000 */
.L_x_1:
[----:B------:R-:W0:Y:S01]  /*0250*/  LDCU.64 UR4, c[0x0][0x3a0] ;  /* 0x00007400ff0477ac */ /* 0x000e220008000a00 */
[----:B------:R-:W-:Y:S02]  /*0260*/  IMAD.MOV.U32 R3, RZ, RZ, RZ ;  /* 0x000000ffff037224 */ /* 0x000fe400078e00ff */
[----:B------:R-:W-:Y:S01]  /*0270*/  IMAD.MOV.U32 R4, RZ, RZ, RZ ;  /* 0x000000ffff047224 */ /* 0x000fe200078e00ff */
[----:B------:R-:W1:Y:S01]  /*0280*/  LDCU.64 UR12, c[0x0][0x358] ;  /* 0x00006b00ff0c77ac */ /* 0x000e620008000a00 */
[----:B0-----:R-:W-:-:S04]  /*0290*/  UISETP.GT.U32.AND UP0, UPT, UR8, UR4, UPT ;  /* 0x000000040800728c */ /* 0x001fc8000bf04070 */
[----:B------:R-:W-:-:S09]  /*02a0*/  UISETP.GT.U32.AND.EX UP0, UPT, URZ, UR5, UPT, UP0 ;  /* 0x00000005ff00728c */ /* 0x000fd2000bf04100 */
[----:B-1----:R-:W-:Y:S05]  /*02b0*/  BRA.U UP0, `(.L_x_2) ;  /* 0x0000001500dc7547 */ /* 0x002fea000b800000 */
[----:B------:R-:W0:Y:S01]  /*02c0*/  LDCU.64 UR4, c[0x0][0x3a0] ;  /* 0x00007400ff0477ac */ /* 0x000e220008000a00 */
[----:B------:R-:W1:Y:S01]  /*02d0*/  I2F.F64 R12, R2 ;  /* 0x00000002000c7312 */ /* 0x000e620000201c00 */
[----:B------:R-:W-:-:S07]  /*02e0*/  IMAD.MOV.U32 R3, RZ, RZ, RZ ;  /* 0x000000ffff037224 */ /* 0x000fce00078e00ff */
[----:B0-----:R-:W0:Y:S01]  /*02f0*/  I2F.F64.U64 R4, UR4 ;  /* 0x0000000400047d12 */ /* 0x001e220008301800 */
[----:B------:R-:W-:Y:S01]  /*0300*/  UMOV UR4, 0x3fa6defc ;  /* 0x3fa6defc00047882 */ /* 0x000fe20000000000 */
[----:B------:R-:W-:Y:S02]  /*0310*/  UMOV UR5, 0x401921fb ;  /* 0x401921fb00057882 */ /* 0x000fe40000000000 */
[----:B-1----:R-:W-:Y:S01]  /*0320*/  DMUL R12, R12, UR4 ;  /* 0x000000040c0c7c28 */ /* 0x002fe20008000000 */
[----:B------:R-:W-:Y:S01]  /*0330*/  UMOV UR4, URZ ;  /* 0x000000ff00047c82 */ /* 0x000fe20008000000 */
[----:B0-----:R-:W-:Y:S02]  /*0340*/  R2UR UR11, R5 ;  /* 0x00000000050b72ca */ /* 0x001fe400000e0000 */
[----:B------:R-:W-:Y:S01]  /*0350*/  R2UR UR10, R4 ;  /* 0x00000000040a72ca */ /* 0x000fe200000e0000 */
[----:B------:R-:W-:-:S14]  /*0360*/  IMAD.MOV.U32 R4, RZ, RZ, RZ ;  /* 0x000000ffff047224 */ /* 0x000fdc00078e00ff */
.L_x_18:
[----:B------:R-:W0:Y:S01]  /*0370*/  S2R R0, SR_TID.X ;  /* 0x0000000000007919 */ /* 0x000e220000002100 */
[----:B-1----:R-:W1:Y:S01]  /*0380*/  LDC.64 R6, c[0x0][0x390] ;  /* 0x0000e400ff067b82 */ /* 0x002e620000000a00 */
[----:B------:R-:W-:-:S07]  /*0390*/  UIMAD UR5, UR8, UR4, URZ ;  /* 0x00000004080572a4 */ /* 0x000fce000f8e02ff */
[----:B------:R-:W2:Y:S01]  /*03a0*/  LDC.64 R8, c[0x0][0x398] ;  /* 0x0000e600ff087b82 */ /* 0x000ea20000000a00 */
[----:B0-----:R-:W-:-:S04]  /*03b0*/  VIADD R5, R0, UR5 ;  /* 0x0000000500057c36 */ /* 0x001fc80008000000 */
[----:B-1----:R-:W-:-:S04]  /*03c0*/  IMAD.WIDE.U32 R6, R5, 0x4, R6 ;  /* 0x0000000405067825 */ /* 0x002fc800078e0006 */
[----:B--2---:R-:W-:Y:S02]  /*03d0*/  IMAD.WIDE.U32 R8, R5, 0x4, R8 ;  /* 0x0000000405087825 */ /* 0x004fe400078e0008 */
[----:B------:R-:W2:Y:S04]  /*03e0*/  LDG.E R6, desc[UR12][R6.64] ;  /* 0x0000000c06067981 */ /* 0x000ea8000c1e1900 */
[----:B------:R-:W3:Y:S01]  /*03f0*/  LDG.E R8, desc[UR12][R8.64] ;  /* 0x0000000c08087981 */ /* 0x000ee2000c1e1900 */
[----:B------:R-:W0:Y:S01]  /*0400*/  S2UR UR6, SR_CgaCtaId ;  /* 0x00000000000679c3 */ /* 0x000e220000008800 */
[----:B------:R-:W-:Y:S01]  /*0410*/  UMOV UR5, 0x400 ;  /* 0x0000040000057882 */ /* 0x000fe20000000000 */
[----:B------:R-:W-:Y:S01]  /*0420*/  IMAD.U32 R10, RZ, RZ, UR8 ;  /* 0x00000008ff0a7e24 */ /* 0x000fe2000f8e00ff */
[----:B0-----:R-:W-:-:S06]  /*0430*/  ULEA UR5, UR6, UR5, 0x18 ;  /* 0x0000000506057291 */ /* 0x001fcc000f8ec0ff */
[----:B------:R-:W-:Y:S01]  /*0440*/  LEA R5, R0, UR5, 0x2 ;  /* 0x0000000500057c11 */ /* 0x000fe2000f8e10ff */
[----:B------:R-:W-:-:S04]  /*0450*/  UMOV UR5, URZ ;  /* 0x000000ff00057c82 */ /* 0x000fc80008000000 */
[----:B------:R-:W-:Y:S01]  /*0460*/  IMAD R11, R10, 0x4, R5 ;  /* 0x000000040a0b7824 */ /* 0x000fe200078e0205 */
[----:B--2---:R0:W-:Y:S04]  /*0470*/  STS [R5], R6 ;  /* 0x0000000605007388 */ /* 0x0041e80000000800 */
[----:B---3--:R0:W-:Y:S01]  /*0480*/  STS [R11], R8 ;  /* 0x000000080b007388 */ /* 0x0081e20000000800 */
[----:B------:R-:W-:Y:S06]  /*0490*/  BAR.SYNC.DEFER_BLOCKING 0x0 ;  /* 0x0000000000007b1d */ /* 0x000fec0000010000 */
.L_x_17:
[----:B-1----:R-:W1:Y:S01]  /*04a0*/  MUFU.RCP64H R7, UR11 ;  /* 0x0000000b00077d08 */ /* 0x002e620008001800 */
[----:B0-----:R-:W-:Y:S01]  /*04b0*/  IMAD.U32 R8, RZ, RZ, UR10 ;  /* 0x0000000aff087e24 */ /* 0x001fe2000f8e00ff */
[----:B------:R-:W-:Y:S01]  /*04c0*/  UIMAD UR6, UR8, UR4, URZ ;  /* 0x00000004080672a4 */ /* 0x000fe2000f8e02ff */
[----:B------:R-:W-:Y:S01]  /*04d0*/  IMAD.U32 R9, RZ, RZ, UR11 ;  /* 0x0000000bff097e24 */ /* 0x000fe2000f8e00ff */
[----:B------:R-:W0:Y:S01]  /*04e0*/  S2UR UR7, SR_CgaCtaId ;  /* 0x00000000000779c3 */ /* 0x000e220000008800 */
[----:B------:R-:W-:Y:S01]  /*04f0*/  IMAD.MOV.U32 R6, RZ, RZ, 0x1 ;  /* 0x00000001ff067424 */ /* 0x000fe200078e00ff */
[----:B------:R-:W-:Y:S01]  /*0500*/  UIADD3 UR6, UPT, UPT, UR6, UR5, URZ ;  /* 0x0000000506067290 */ /* 0x000fe2000fffe0ff */
[----:B------:R-:W-:Y:S08]  /*0510*/  BSSY.RECONVERGENT B0, `(.L_x_3) ;  /* 0x0000019000007945 */ /* 0x000ff00003800200 */
[----:B------:R-:W2:Y:S01]  /*0520*/  I2F.F64.U32 R16, UR6 ;  /* 0x0000000600107d12 */ /* 0x000ea20008201800 */
[----:B------:R-:W-:Y:S01]  /*0530*/  UMOV UR6, 0x400 ;  /* 0x0000040000067882 */ /* 0x000fe20000000000 */
[----:B-1----:R-:W-:-:S08]  /*0540*/  DFMA R8, R6, -R8, 1 ;  /* 0x3ff000000608742b */ /* 0x002fd00000000808 */
[----:B------:R-:W-:Y:S01]  /*0550*/  DFMA R8, R8, R8, R8 ;  /* 0x000000080808722b */ /* 0x000fe20000000008 */
[----:B0-----:R-:W-:Y:S01]  /*0560*/  ULEA UR6, UR7, UR6, 0x18 ;  /* 0x0000000607067291 */ /* 0x001fe2000f8ec0ff */
[----:B--2---:R-:W-:-:S03]  /*0570*/  DMUL R16, R12, R16 ;  /* 0x000000100c107228 */ /* 0x004fc60000000000 */
[----:B------:R-:W-:-:S03]  /*0580*/  ULEA UR9, UR5, UR6, 0x2 ;  /* 0x0000000605097291 */ /* 0x000fc6000f8e10ff */
[----:B------:R-:W-:Y:S01]  /*0590*/  DFMA R8, R6, R8, R6 ;  /* 0x000000080608722b */ /* 0x000fe20000000006 */
[----:B------:R-:W-:Y:S02]  /*05a0*/  IMAD.U32 R6, RZ, RZ, UR10 ;  /* 0x0000000aff067e24 */ /* 0x000fe4000f8e00ff */
[----:B------:R-:W-:Y:S01]  /*05b0*/  IMAD.U32 R7, RZ, RZ, UR11 ;  /* 0x0000000bff077e24 */ /* 0x000fe2000f8e00ff */
[----:B------:R-:W-:Y:S02]  /*05c0*/  FSETP.GEU.AND P1, PT, |R17|, 6.5827683646048100446e-37, PT ;  /* 0x036000001100780b */ /* 0x000fe40003f2e200 */
[----:B------:R-:W0:Y:S03]  /*05d0*/  LDS R5, [UR9] ;  /* 0x00000009ff057984 */ /* 0x000e260008000800 */
[----:B------:R-:W-:-:S08]  /*05e0*/  DFMA R6, R8, -R6, 1 ;  /* 0x3ff000000806742b */ /* 0x000fd00000000806 */
[----:B------:R-:W-:-:S08]  /*05f0*/  DFMA R6, R8, R6, R8 ;  /* 0x000000060806722b */ /* 0x000fd00000000008 */
[----:B------:R-:W-:-:S08]  /*0600*/  DMUL R8, R16, R6 ;  /* 0x0000000610087228 */ /* 0x000fd00000000000 */
[----:B------:R-:W-:-:S08]  /*0610*/  DFMA R10, R8, -UR10, R16 ;  /* 0x8000000a080a7c2b */ /* 0x000fd00008000010 */
[----:B------:R-:W-:-:S10]  /*0620*/  DFMA R6, R6, R10, R8 ;  /* 0x0000000a0606722b */ /* 0x000fd40000000008 */
[----:B------:R-:W-:-:S05]  /*0630*/  FFMA R0, RZ, UR11, R7 ;  /* 0x0000000bff007c23 */ /* 0x000fca0008000007 */
[----:B------:R-:W-:-:S13]  /*0640*/  FSETP.GT.AND P0, PT, |R0|, 1.469367938527859385e-39, PT ;  /* 0x001000000000780b */ /* 0x000fda0003f04200 */
[----:B0-----:R-:W-:Y:S05]  /*0650*/  @P0 BRA P1, `(.L_x_4) ;  /* 0x0000000000100947 */ /* 0x001fea0000800000 */
[----:B------:R-:W-:-:S07]  /*0660*/  MOV R0, 0x680 ;  /* 0x0000068000007802 */ /* 0x000fce0000000f00 */
[----:B------:R-:W-:Y:S05]  /*0670*/  CALL.REL.NOINC `($__internal_0_$__cuda_sm20_div_rn_f64_full) ;  /* 0x0000001400947944 */ /* 0x000fea0003c00000 */
[----:B------:R-:W-:Y:S02]  /*0680*/  IMAD.MOV.U32 R6, RZ, RZ, R18 ;  /* 0x000000ffff067224 */ /* 0x000fe400078e0012 */
[----:B------:R-:W-:-:S07]  /*0690*/  IMAD.MOV.U32 R7, RZ, RZ, R19 ;  /* 0x000000ffff077224 */ /* 0x000fce00078e0013 */
.L_x_4:
[----:B------:R-:W-:Y:S05]  /*06a0*/  BSYNC.RECONVERGENT B0 ;  /* 0x0000000000007941 */ /* 0x000fea0003800200 */
.L_x_3:
[----:B------:R-:W0:Y:S01]  /*06b0*/  F2F.F32.F64 R0, R6 ;  /* 0x0000000600007310 */ /* 0x000e220000301000 */
[----:B------:R-:W-:Y:S01]  /*06c0*/  BSSY.RECONVERGENT B0, `(.L_x_5) ;  /* 0x0000042000007945 */ /* 0x000fe20003800200 */
[C---:B0-----:R-:W-:Y:S01]  /*06d0*/  FMUL R8, R0.reuse, 0.63661974668502807617 ;  /* 0x3f22f98300087820 */ /* 0x041fe20000400000 */
[----:B------:R-:W-:-:S05]  /*06e0*/  FSETP.GE.AND P0, PT, |R0|, 105615, PT ;  /* 0x47ce47800000780b */ /* 0x000fca0003f06200 */
[----:B------:R-:W0:Y:S02]  /*06f0*/  F2I.NTZ R8, R8 ;  /* 0x0000000800087305 */ /* 0x000e240000203100 */
[----:B0-----:R-:W-:Y:S01]  /*0700*/  I2FP.F32.S32 R9, R8 ;  /* 0x0000000800097245 */ /* 0x001fe20000201400 */
[----:B------:R-:W-:-:S04]  /*0710*/  IMAD.MOV.U32 R17, RZ, RZ, R8 ;  /* 0x000000ffff117224 */ /* 0x000fc800078e0008 */
[----:B------:R-:W-:-:S04]  /*0720*/  FFMA R10, R9, -1.5707962512969970703, R0 ;  /* 0xbfc90fda090a7823 */ /* 0x000fc80000000000 */
[----:B------:R-:W-:-:S04]  /*0730*/  FFMA R10, R9, -7.5497894158615963534e-08, R10 ;  /* 0xb3a22168090a7823 */ /* 0x000fc8000000000a */
[----:B------:R-:W-:-:S04]  /*0740*/  FFMA R16, R9, -5.3903029534742383927e-15, R10 ;  /* 0xa7c234c509107823 */ /* 0x000fc8000000000a */
[----:B------:R-:W-:Y:S01]  /*0750*/  IMAD.MOV.U32 R9, RZ, RZ, R16 ;  /* 0x000000ffff097224 */ /* 0x000fe200078e0010 */
[----:B------:R-:W-:Y:S06]  /*0760*/  @!P0 BRA `(.L_x_6) ;  /* 0x0000000000dc8947 */ /* 0x000fec0003800000 */
[----:B------:R-:W-:-:S13]  /*0770*/  FSETP.NEU.AND P0, PT, |R0|, +INF , PT ;  /* 0x7f8000000000780b */ /* 0x000fda0003f0d200 */
[----:B------:R-:W-:Y:S01]  /*0780*/  @!P0 FMUL R9, RZ, R0 ;  /* 0x00000000ff098220 */ /* 0x000fe20000400000 */
[----:B------:R-:W-:Y:S01]  /*0790*/  @!P0 IMAD.MOV.U32 R8, RZ, RZ, RZ ;  /* 0x000000ffff088224 */ /* 0x000fe200078e00ff */
[----:B------:R-:W-:Y:S06]  /*07a0*/  @!P0 BRA `(.L_x_6) ;  /* 0x0000000000cc8947 */ /* 0x000fec0003800000 */
[----:B------:R-:W-:Y:S01]  /*07b0*/  IMAD.SHL.U32 R7, R0, 0x100, RZ ;  /* 0x0000010000077824 */ /* 0x000fe200078e00ff */
[----:B------:R-:W0:Y:S01]  /*07c0*/  LDCU.64 UR14, c[0x4][URZ] ;  /* 0x01000000ff0e77ac */ /* 0x000e220008000a00 */
[----:B------:R-:W-:Y:S02]  /*07d0*/  IMAD.MOV.U32 R10, RZ, RZ, RZ ;  /* 0x000000ffff0a7224 */ /* 0x000fe400078e00ff */
[----:B------:R-:W-:Y:S01]  /*07e0*/  IMAD.MOV.U32 R6, RZ, RZ, R1 ;  /* 0x000000ffff067224 */ /* 0x000fe200078e0001 */
[----:B------:R-:W-:Y:S01]  /*07f0*/  LOP3.LUT R11, R7, 0x80000000, RZ, 0xfc, !PT ;  /* 0x80000000070b7812 */ /* 0x000fe200078efcff */
[----:B------:R-:W-:Y:S01]  /*0800*/  UMOV UR7, URZ ;  /* 0x000000ff00077c82 */ /* 0x000fe20008000000 */
[----:B------:R-:W-:-:S05]  /*0810*/  UMOV UR6, URZ ;  /* 0x000000ff00067c82 */ /* 0x000fca0008000000 */
.L_x_7:
[----:B0-----:R-:W-:Y:S02]  /*0820*/  IMAD.U32 R18, RZ, RZ, UR14 ;  /* 0x0000000eff127e24 */ /* 0x001fe4000f8e00ff */
[----:B------:R-:W-:-:S05]  /*0830*/  IMAD.U32 R19, RZ, RZ, UR15 ;  /* 0x0000000fff137e24 */ /* 0x000fca000f8e00ff */
[----:B------:R-:W2:Y:S01]  /*0840*/  LDG.E.CONSTANT R8, desc[UR12][R18.64] ;  /* 0x0000000c12087981 */ /* 0x000ea2000c1e9900 */
[----:B------:R-:W-:Y:S02]  /*0850*/  UIADD3 UR14, UP0, UPT, UR14, 0x4, URZ ;  /* 0x000000040e0e7890 */ /* 0x000fe4000ff1e0ff */
[----:B------:R-:W-:Y:S02]  /*0860*/  UIADD3 UR6, UPT, UPT, UR6, 0x1, URZ ;  /* 0x0000000106067890 */ /* 0x000fe4000fffe0ff */
[----:B------:R-:W-:Y:S02]  /*0870*/  UIADD3.X UR15, UPT, UPT, URZ, UR15, URZ, UP0, !UPT ;  /* 0x0000000fff0f7290 */ /* 0x000fe400087fe4ff */
[----:B------:R-:W-:Y:S01]  /*0880*/  UISETP.NE.AND UP0, UPT, UR6, 0x6, UPT ;  /* 0x000000060600788c */ /* 0x000fe2000bf05270 */
[----:B--2---:R-:W-:-:S03]  /*0890*/  IMAD.WIDE.U32 R8, R8, R11, RZ ;  /* 0x0000000b08087225 */ /* 0x004fc600078e00ff */
[----:B------:R-:W-:-:S04]  /*08a0*/  IADD3 R7, P0, PT, R8, R10, RZ ;  /* 0x0000000a08077210 */ /* 0x000fc80007f1e0ff */
[----:B------:R-:W-:Y:S01]  /*08b0*/  IADD3.X R10, PT, PT, R9, UR7, RZ, P0, !PT ;  /* 0x00000007090a7c10 */ /* 0x000fe200087fe4ff */
[----:B------:R0:W-:Y:S02]  /*08c0*/  STL [R6], R7 ;  /* 0x0000000706007387 */ /* 0x0001e40000100800 */
[----:B0-----:R-:W-:Y:S01]  /*08d0*/  VIADD R6, R6, 0x4 ;  /* 0x0000000406067836 */ /* 0x001fe20000000000 */
[----:B------:R-:W-:Y:S06]  /*08e0*/  BRA.U UP0, `(.L_x_7) ;  /* 0xfffffffd00cc7547 */ /* 0x000fec000b83ffff */
[----:B------:R-:W-:Y:S01]  /*08f0*/  SHF.R.U32.HI R9, RZ, 0x17, R0 ;  /* 0x00000017ff097819 */ /* 0x000fe20000011600 */
[----:B------:R0:W-:Y:S03]  /*0900*/  STL [R1+0x18], R10 ;  /* 0x0000180a01007387 */ /* 0x0001e60000100800 */
[C---:B------:R-:W-:Y:S02]  /*0910*/  LOP3.LUT R6, R9.reuse, 0xe0, RZ, 0xc0, !PT ;  /* 0x000000e009067812 */ /* 0x040fe400078ec0ff */
[----:B------:R-:W-:-:S03]  /*0920*/  LOP3.LUT P0, RZ, R9, 0x1f, RZ, 0xc0, !PT ;  /* 0x0000001f09ff7812 */ /* 0x000fc6000780c0ff */
[----:B------:R-:W-:-:S05]  /*0930*/  VIADD R6, R6, 0xffffff80 ;  /* 0xffffff8006067836 */ /* 0x000fca0000000000 */
[----:B------:R-:W-:-:S05]  /*0940*/  SHF.R.U32.HI R6, RZ, 0x5, R6 ;  /* 0x00000005ff067819 */ /* 0x000fca0000011606 */
[----:B------:R-:W-:-:S05]  /*0950*/  IMAD R11, R6, -0x4, R1 ;  /* 0xfffffffc060b7824 */ /* 0x000fca00078e0201 */
[----:B------:R-:W2:Y:S04]  /*0960*/  LDL R6, [R11+0x18] ;  /* 0x000018000b067983 */ /* 0x000ea80000100800 */
[----:B------:R-:W2:Y:S04]  /*0970*/  LDL R7, [R11+0x14] ;  /* 0x000014000b077983 */ /* 0x000ea80000100800 */
[----:B------:R-:W3:Y:S01]  /*0980*/  @P0 LDL R8, [R11+0x10] ;  /* 0x000010000b080983 */ /* 0x000ee20000100800 */
[----:B------:R-:W-:Y:S01]  /*0990*/  LOP3.LUT R9, R9, 0x1f, RZ, 0xc0, !PT ;  /* 0x0000001f09097812 */ /* 0x000fe200078ec0ff */
[----:B------:R-:W-:Y:S01]  /*09a0*/  UMOV UR6, 0x54442d19 ;  /* 0x54442d1900067882 */ /* 0x000fe20000000000 */
[----:B------:R-:W-:-:S02]  /*09b0*/  UMOV UR7, 0x3bf921fb ;  /* 0x3bf921fb00077882 */ /* 0x000fc40000000000 */
[-C--:B--2---:R-:W-:Y:S02]  /*09c0*/  @P0 SHF.L.W.U32.HI R6, R7, R9.reuse, R6 ;  /* 0x0000000907060219 */ /* 0x084fe40000010e06 */
[----:B---3--:R-:W-:Y:S02]  /*09d0*/  @P0 SHF.L.W.U32.HI R7, R8, R9, R7 ;  /* 0x0000000908070219 */ /* 0x008fe40000010e07 */
[----:B------:R-:W-:Y:S02]  /*09e0*/  ISETP.GE.AND P0, PT, R0, RZ, PT ;  /* 0x000000ff0000720c */ /* 0x000fe40003f06270 */
[C-C-:B------:R-:W-:Y:S01]  /*09f0*/  SHF.L.W.U32.HI R9, R7.reuse, 0x2, R6.reuse ;  /* 0x0000000207097819 */ /* 0x140fe20000010e06 */
[----:B------:R-:W-:Y:S01]  /*0a00*/  IMAD.SHL.U32 R7, R7, 0x4, RZ ;  /* 0x0000000407077824 */ /* 0x000fe200078e00ff */
[----:B------:R-:W-:Y:S02]  /*0a10*/  SHF.R.U32.HI R6, RZ, 0x1e, R6 ;  /* 0x0000001eff067819 */ /* 0x000fe40000011606 */
[----:B------:R-:W-:-:S04]  /*0a20*/  SHF.R.S32.HI R8, RZ, 0x1f, R9 ;  /* 0x0000001fff087819 */ /* 0x000fc80000011409 */
[C---:B------:R-:W-:Y:S02]  /*0a30*/  LOP3.LUT R18, R8.reuse, R7, RZ, 0x3c, !PT ;  /* 0x0000000708127212 */ /* 0x040fe400078e3cff */
[----:B------:R-:W-:Y:S02]  /*0a40*/  LOP3.LUT R19, R8, R9, RZ, 0x3c, !PT ;  /* 0x0000000908137212 */ /* 0x000fe400078e3cff */
[C---:B------:R-:W-:Y:S02]  /*0a50*/  LEA.HI R8, R9.reuse, R6, RZ, 0x1 ;  /* 0x0000000609087211 */ /* 0x040fe400078f08ff */
[----:B------:R-:W-:Y:S02]  /*0a60*/  LOP3.LUT R7, R9, R0, RZ, 0x3c, !PT ;  /* 0x0000000009077212 */ /* 0x000fe400078e3cff */
[----:B------:R-:W0:Y:S01]  /*0a70*/  I2F.F64.S64 R18, R18 ;  /* 0x0000001200127312 */ /* 0x000e220000301c00 */
[----:B------:R-:W-:Y:S01]  /*0a80*/  IMAD.MOV R6, RZ, RZ, -R8 ;  /* 0x000000ffff067224 */ /* 0x000fe200078e0a08 */
[----:B------:R-:W-:-:S03]  /*0a90*/  ISETP.GE.AND P1, PT, R7, RZ, PT ;  /* 0x000000ff0700720c */ /* 0x000fc60003f26270 */
[----:B------:R-:W-:Y:S01]  /*0aa0*/  @!P0 IMAD.MOV.U32 R8, RZ, RZ, R6 ;  /* 0x000000ffff088224 */ /* 0x000fe200078e0006 */
[----:B0-----:R-:W-:-:S10]  /*0ab0*/  DMUL R10, R18, UR6 ;  /* 0x00000006120a7c28 */ /* 0x001fd40008000000 */
[----:B------:R-:W0:Y:S02]  /*0ac0*/  F2F.F32.F64 R10, R10 ;  /* 0x0000000a000a7310 */ /* 0x000e240000301000 */
[----:B0-----:R-:W-:-:S07]  /*0ad0*/  FSEL R9, -R10, R10, !P1 ;  /* 0x0000000a0a097208 */ /* 0x001fce0004800100 */
.L_x_6:
[----:B------:R-:W-:Y:S05]  /*0ae0*/  BSYNC.RECONVERGENT B0 ;  /* 0x0000000000007941 */ /* 0x000fea0003800200 */
.L_x_5:
[----:B------:R-:W-:Y:S02]  /*0af0*/  IMAD.MOV.U32 R19, RZ, RZ, 0x37cbac00 ;  /* 0x37cbac00ff137424 */ /* 0x000fe400078e00ff */
[----:B------:R-:W-:Y:S01]  /*0b00*/  FMUL R6, R9, R9 ;  /* 0x0000000909067220 */ /* 0x000fe20000400000 */
[----:B------:R-:W-:Y:S01]  /*0b10*/  LOP3.LUT R10, R8, 0x1, RZ, 0xc0, !PT ;  /* 0x00000001080a7812 */ /* 0x000fe200078ec0ff */
[----:B------:R-:W-:Y:S01]  /*0b20*/  IMAD.MOV.U32 R20, RZ, RZ, 0x3c0885e4 ;  /* 0x3c0885e4ff147424 */ /* 0x000fe200078e00ff */
[----:B------:R-:W-:Y:S01]  /*0b30*/  ULEA UR6, UR8, UR9, 0x2 ;  /* 0x0000000908067291 */ /* 0x000fe2000f8e10ff */
[----:B------:R-:W-:Y:S01]  /*0b40*/  FFMA R7, R6, R19, -0.0013887860113754868507 ;  /* 0xbab607ed06077423 */ /* 0x000fe20000000013 */
[----:B------:R-:W-:Y:S01]  /*0b50*/  ISETP.NE.U32.AND P0, PT, R10, 0x1, PT ;  /* 0x000000010a00780c */ /* 0x000fe20003f05070 */
[----:B------:R-:W-:Y:S01]  /*0b60*/  VIADD R8, R8, 0x1 ;  /* 0x0000000108087836 */ /* 0x000fe20000000000 */
[----:B------:R-:W-:Y:S01]  /*0b70*/  BSSY.RECONVERGENT B0, `(.L_x_8) ;  /* 0x0000044000007945 */ /* 0x000fe20003800200 */
[----:B------:R-:W-:Y:S01]  /*0b80*/  IMAD.MOV.U32 R21, RZ, RZ, 0x3e2aaaa8 ;  /* 0x3e2aaaa8ff157424 */ /* 0x000fe200078e00ff */
[----:B------:R-:W-:-:S02]  /*0b90*/  FSEL R7, R7, -0.00019574658654164522886, P0 ;  /* 0xb94d415307077808 */ /* 0x000fc40000000000 */
[----:B------:R-:W-:Y:S01]  /*0ba0*/  FSEL R11, R20, 0.041666727513074874878, !P0 ;  /* 0x3d2aaabb140b7808 */ /* 0x000fe20004000000 */
[----:B------:R-:W0:Y:S01]  /*0bb0*/  LDS R18, [UR6] ;  /* 0x00000006ff127984 */ /* 0x000e220008000800 */
[----:B------:R-:W-:Y:S02]  /*0bc0*/  LOP3.LUT P1, RZ, R8, 0x2, RZ, 0xc0, !PT ;  /* 0x0000000208ff7812 */ /* 0x000fe4000782c0ff */
[----:B------:R-:W-:Y:S01]  /*0bd0*/  FSEL R8, -R21, -0.4999999701976776123, !P0 ;  /* 0xbeffffff15087808 */ /* 0x000fe20004000100 */
[----:B------:R-:W-:Y:S01]  /*0be0*/  FFMA R7, R6, R7, R11 ;  /* 0x0000000706077223 */ /* 0x000fe2000000000b */
[----:B------:R-:W-:Y:S01]  /*0bf0*/  FSEL R22, R9, 1, !P0 ;  /* 0x3f80000009167808 */ /* 0x000fe20004000000 */
[----:B------:R-:W-:Y:S01]  /*0c00*/  IMAD.MOV.U32 R11, RZ, RZ, R17 ;  /* 0x000000ffff0b7224 */ /* 0x000fe200078e0011 */
[----:B------:R-:W-:Y:S01]  /*0c10*/  FSETP.GE.AND P0, PT, |R0|, 105615, PT ;  /* 0x47ce47800000780b */ /* 0x000fe20003f06200 */
[C---:B------:R-:W-:Y:S02]  /*0c20*/  FFMA R8, R6.reuse, R7, R8 ;  /* 0x0000000706087223 */ /* 0x040fe40000000008 */
[----:B------:R-:W-:Y:S01]  /*0c30*/  FFMA R7, R6, R22, RZ ;  /* 0x0000001606077223 */ /* 0x000fe200000000ff */
[----:B------:R-:W-:-:S03]  /*0c40*/  IMAD.MOV.U32 R6, RZ, RZ, R16 ;  /* 0x000000ffff067224 */ /* 0x000fc600078e0010 */
[----:B------:R-:W-:-:S04]  /*0c50*/  FFMA R22, R7, R8, R22 ;  /* 0x0000000807167223 */ /* 0x000fc80000000016 */
[----:B------:R-:W-:Y:S02]  /*0c60*/  @P1 FADD R22, RZ, -R22 ;  /* 0x80000016ff161221 */ /* 0x000fe40000000000 */
[----:B------:R-:W-:Y:S05]  /*0c70*/  @!P0 BRA `(.L_x_9) ;  /* 0x0000000000cc8947 */ /* 0x000fea0003800000 */
[----:B------:R-:W-:-:S13]  /*0c80*/  FSETP.NEU.AND P1, PT, |R0|, +INF , PT ;  /* 0x7f8000000000780b */ /* 0x000fda0003f2d200 */
[----:B------:R-:W-:Y:S01]  /*0c90*/  @!P1 FMUL R6, RZ, R0 ;  /* 0x00000000ff069220 */ /* 0x000fe20000400000 */
[----:B------:R-:W-:Y:S01]  /*0ca0*/  @!P1 IMAD.MOV.U32 R11, RZ, RZ, RZ ;  /* 0x000000ffff0b9224 */ /* 0x000fe200078e00ff */
[----:B------:R-:W-:Y:S06]  /*0cb0*/  @!P1 BRA `(.L_x_9) ;  /* 0x0000000000bc9947 */ /* 0x000fec0003800000 */
[----:B------:R-:W1:Y:S01]  /*0cc0*/  LDC.64 R6, c[0x4][RZ] ;  /* 0x01000000ff067b82 */ /* 0x000e620000000a00 */
[----:B------:R-:W-:Y:S01]  /*0cd0*/  IMAD.SHL.U32 R8, R0, 0x100, RZ ;  /* 0x0000010000087824 */ /* 0x000fe200078e00ff */
[----:B------:R-:W-:Y:S01]  /*0ce0*/  UMOV UR6, URZ ;  /* 0x000000ff00067c82 */ /* 0x000fe20008000000 */
[----:B------:R-:W-:Y:S02]  /*0cf0*/  IMAD.MOV.U32 R23, RZ, RZ, RZ ;  /* 0x000000ffff177224 */ /* 0x000fe400078e00ff */
[----:B------:R-:W-:Y:S01]  /*0d00*/  IMAD.MOV.U32 R24, RZ, RZ, RZ ;  /* 0x000000ffff187224 */ /* 0x000fe200078e00ff */
[----:B------:R-:W-:-:S07]  /*0d10*/  LOP3.LUT R27, R8, 0x80000000, RZ, 0xfc, !PT ;  /* 0x80000000081b7812 */ /* 0x000fce00078efcff */
.L_x_10:
[----:B-1----:R-:W-:-:S06]  /*0d20*/  IMAD.WIDE.U32 R8, R24, 0x4, R6 ;  /* 0x0000000418087825 */ /* 0x002fcc00078e0006 */
[----:B--2---:R-:W2:Y:S01]  /*0d30*/  LDG.E.CONSTANT R8, desc[UR12][R8.64] ;  /* 0x0000000c08087981 */ /* 0x004ea2000c1e9900 */
[C---:B------:R-:W-:Y:S02]  /*0d40*/  IMAD R25, R24.reuse, 0x4, R1 ;  /* 0x0000000418197824 */ /* 0x040fe400078e0201 */
[----:B------:R-:W-:-:S05]  /*0d50*/  VIADD R24, R24, 0x1 ;  /* 0x0000000118187836 */ /* 0x000fca0000000000 */
[----:B------:R-:W-:Y:S01]  /*0d60*/  ISETP.NE.AND P1, PT, R24, 0x6, PT ;  /* 0x000000061800780c */ /* 0x000fe20003f25270 */
[----:B--2---:R-:W-:-:S03]  /*0d70*/  IMAD.WIDE.U32 R10, R8, R27, RZ ;  /* 0x0000001b080a7225 */ /* 0x004fc600078e00ff */
[----:B------:R-:W-:-:S04]  /*0d80*/  IADD3 R10, P2, PT, R10, R23, RZ ;  /* 0x000000170a0a7210 */ /* 0x000fc80007f5e0ff */
[----:B------:R-:W-:Y:S01]  /*0d90*/  IADD3.X R23, PT, PT, R11, UR6, RZ, P2, !PT ;  /* 0x000000060b177c10 */ /* 0x000fe200097fe4ff */
[----:B------:R2:W-:Y:S04]  /*0da0*/  STL [R25], R10 ;  /* 0x0000000a19007387 */ /* 0x0005e80000100800 */
[----:B------:R-:W-:Y:S05]  /*0db0*/  @P1 BRA `(.L_x_10) ;  /* 0xfffffffc00d81947 */ /* 0x000fea000383ffff */
[----:B------:R-:W-:Y:S01]  /*0dc0*/  SHF.R.U32.HI R8, RZ, 0x17, R0 ;  /* 0x00000017ff087819 */ /* 0x000fe20000011600 */
[----:B------:R1:W-:Y:S03]  /*0dd0*/  STL [R1+0x18], R23 ;  /* 0x0000181701007387 */ /* 0x0003e60000100800 */
[C---:B------:R-:W-:Y:S02]  /*0de0*/  LOP3.LUT R6, R8.reuse, 0xe0, RZ, 0xc0, !PT ;  /* 0x000000e008067812 */ /* 0x040fe400078ec0ff */
[----:B------:R-:W-:-:S03]  /*0df0*/  LOP3.LUT P1, RZ, R8, 0x1f, RZ, 0xc0, !PT ;  /* 0x0000001f08ff7812 */ /* 0x000fc6000782c0ff */
[----:B------:R-:W-:-:S05]  /*0e00*/  VIADD R6, R6, 0xffffff80 ;  /* 0xffffff8006067836 */ /* 0x000fca0000000000 */
[----:B------:R-:W-:-:S05]  /*0e10*/  SHF.R.U32.HI R6, RZ, 0x5, R6 ;  /* 0x00000005ff067819 */ /* 0x000fca0000011606 */
[----:B------:R-:W-:-:S05]  /*0e20*/  IMAD R9, R6, -0x4, R1 ;  /* 0xfffffffc06097824 */ /* 0x000fca00078e0201 */
[----:B--2---:R-:W2:Y:S04]  /*0e30*/  LDL R10, [R9+0x18] ;  /* 0x00001800090a7983 */ /* 0x004ea80000100800 */
[----:B------:R-:W2:Y:S04]  /*0e40*/  LDL R7, [R9+0x14] ;  /* 0x0000140009077983 */ /* 0x000ea80000100800 */
[----:B------:R-:W3:Y:S01]  /*0e50*/  @P1 LDL R6, [R9+0x10] ;  /* 0x0000100009061983 */ /* 0x000ee20000100800 */
[----:B------:R-:W-:Y:S01]  /*0e60*/  LOP3.LUT R8, R8, 0x1f, RZ, 0xc0, !PT ;  /* 0x0000001f08087812 */ /* 0x000fe200078ec0ff */
[----:B------:R-:W-:Y:S01]  /*0e70*/  UMOV UR6, 0x54442d19 ;  /* 0x54442d1900067882 */ /* 0x000fe20000000000 */
[----:B------:R-:W-:Y:S01]  /*0e80*/  UMOV UR7, 0x3bf921fb ;  /* 0x3bf921fb00077882 */ /* 0x000fe20000000000 */
[----:B------:R-:W-:-:S02]  /*0e90*/  ISETP.GE.AND P2, PT, R0, RZ, PT ;  /* 0x000000ff0000720c */ /* 0x000fc40003f46270 */
[-C--:B--2---:R-:W-:Y:S02]  /*0ea0*/  @P1 SHF.L.W.U32.HI R10, R7, R8.reuse, R10 ;  /* 0x00000008070a1219 */ /* 0x084fe40000010e0a */
[----:B---3--:R-:W-:-:S04]  /*0eb0*/  @P1 SHF.L.W.U32.HI R7, R6, R8, R7 ;  /* 0x0000000806071219 */ /* 0x008fc80000010e07 */
[C-C-:B------:R-:W-:Y:S01]  /*0ec0*/  SHF.L.W.U32.HI R11, R7.reuse, 0x2, R10.reuse ;  /* 0x00000002070b7819 */ /* 0x140fe20000010e0a */
[----:B------:R-:W-:Y:S01]  /*0ed0*/  IMAD.SHL.U32 R7, R7, 0x4, RZ ;  /* 0x0000000407077824 */ /* 0x000fe200078e00ff */
[----:B------:R-:W-:Y:S02]  /*0ee0*/  SHF.R.U32.HI R10, RZ, 0x1e, R10 ;  /* 0x0000001eff0a7819 */ /* 0x000fe4000001160a */
[----:B------:R-:W-:Y:S02]  /*0ef0*/  SHF.R.S32.HI R8, RZ, 0x1f, R11 ;  /* 0x0000001fff087819 */ /* 0x000fe4000001140b */
[----:B-1----:R-:W-:Y:S02]  /*0f00*/  LOP3.LUT R23, R11, R0, RZ, 0x3c, !PT ;  /* 0x000000000b177212 */ /* 0x002fe400078e3cff */
[C---:B------:R-:W-:Y:S02]  /*0f10*/  LOP3.LUT R6, R8.reuse, R7, RZ, 0x3c, !PT ;  /* 0x0000000708067212 */ /* 0x040fe400078e3cff */
[----:B------:R-:W-:-:S02]  /*0f20*/  LOP3.LUT R7, R8, R11, RZ, 0x3c, !PT ;  /* 0x0000000b08077212 */ /* 0x000fc400078e3cff */
[----:B------:R-:W-:Y:S02]  /*0f30*/  LEA.HI R11, R11, R10, RZ, 0x1 ;  /* 0x0000000a0b0b7211 */ /* 0x000fe400078f08ff */
[----:B------:R-:W-:Y:S02]  /*0f40*/  ISETP.GE.AND P1, PT, R23, RZ, PT ;  /* 0x000000ff1700720c */ /* 0x000fe40003f26270 */
[----:B------:R-:W1:Y:S01]  /*0f50*/  I2F.F64.S64 R6, R6 ;  /* 0x0000000600067312 */ /* 0x000e620000301c00 */
[----:B------:R-:W-:-:S04]  /*0f60*/  IMAD.MOV R10, RZ, RZ, -R11 ;  /* 0x000000ffff0a7224 */ /* 0x000fc800078e0a0b */
[----:B------:R-:W-:Y:S01]  /*0f70*/  @!P2 IMAD.MOV.U32 R11, RZ, RZ, R10 ;  /* 0x000000ffff0ba224 */ /* 0x000fe200078e000a */
[----:B-1----:R-:W-:-:S10]  /*0f80*/  DMUL R8, R6, UR6 ;  /* 0x0000000606087c28 */ /* 0x002fd40008000000 */
[----:B------:R-:W1:Y:S02]  /*0f90*/  F2F.F32.F64 R8, R8 ;  /* 0x0000000800087310 */ /* 0x000e640000301000 */
[----:B-1----:R-:W-:-:S07]  /*0fa0*/  FSEL R6, -R8, R8, !P1 ;  /* 0x0000000808067208 */ /* 0x002fce0004800100 */
.L_x_9:
[----:B------:R-:W-:Y:S05]  /*0fb0*/  BSYNC.RECONVERGENT B0 ;  /* 0x0000000000007941 */ /* 0x000fea0003800200 */
.L_x_8:
[----:B------:R-:W-:Y:S01]  /*0fc0*/  FMUL R7, R6, R6 ;  /* 0x0000000606077220 */ /* 0x000fe20000400000 */
[C---:B------:R-:W-:Y:S01]  /*0fd0*/  LOP3.LUT R9, R11.reuse, 0x1, RZ, 0xc0, !PT ;  /* 0x000000010b097812 */ /* 0x040fe200078ec0ff */
[----:B------:R-:W-:Y:S01]  /*0fe0*/  BSSY.RECONVERGENT B0, `(.L_x_11) ;  /* 0x0000045000007945 */ /* 0x000fe20003800200 */
[----:B------:R-:W-:Y:S01]  /*0ff0*/  LOP3.LUT P2, RZ, R11, 0x2, RZ, 0xc0, !PT ;  /* 0x000000020bff7812 */ /* 0x000fe2000784c0ff */
[----:B------:R-:W-:Y:S01]  /*1000*/  FFMA R8, R7, R19, -0.0013887860113754868507 ;  /* 0xbab607ed07087423 */ /* 0x000fe20000000013 */
[----:B------:R-:W-:-:S04]  /*1010*/  ISETP.NE.U32.AND P1, PT, R9, 0x1, PT ;  /* 0x000000010900780c */ /* 0x000fc80003f25070 */
[----:B------:R-:W-:Y:S02]  /*1020*/  FSEL R8, R8, -0.00019574658654164522886, !P1 ;  /* 0xb94d415308087808 */ /* 0x000fe40004800000 */
[----:B------:R-:W-:Y:S02]  /*1030*/  FSEL R10, R20, 0.041666727513074874878, P1 ;  /* 0x3d2aaabb140a7808 */ /* 0x000fe40000800000 */
[----:B------:R-:W-:Y:S02]  /*1040*/  FSEL R6, R6, 1, P1 ;  /* 0x3f80000006067808 */ /* 0x000fe40000800000 */
[----:B------:R-:W-:Y:S01]  /*1050*/  FSEL R11, -R21, -0.4999999701976776123, P1 ;  /* 0xbeffffff150b7808 */ /* 0x000fe20000800100 */
[C---:B------:R-:W-:Y:S02]  /*1060*/  FFMA R8, R7.reuse, R8, R10 ;  /* 0x0000000807087223 */ /* 0x040fe4000000000a */
[C---:B------:R-:W-:Y:S02]  /*1070*/  FFMA R9, R7.reuse, R6, RZ ;  /* 0x0000000607097223 */ /* 0x040fe400000000ff */
[----:B------:R-:W-:Y:S01]  /*1080*/  FFMA R8, R7, R8, R11 ;  /* 0x0000000807087223 */ /* 0x000fe2000000000b */
[----:B------:R-:W-:-:S02]  /*1090*/  IMAD.MOV.U32 R11, RZ, RZ, R17 ;  /* 0x000000ffff0b7224 */ /* 0x000fc400078e0011 */
[----:B------:R-:W-:Y:S02]  /*10a0*/  IMAD.MOV.U32 R7, RZ, RZ, R16 ;  /* 0x000000ffff077224 */ /* 0x000fe400078e0010 */
[----:B------:R-:W-:-:S04]  /*10b0*/  FFMA R9, R9, R8, R6 ;  /* 0x0000000809097223 */ /* 0x000fc80000000006 */
[----:B------:R-:W-:-:S04]  /*10c0*/  @P2 FADD R9, RZ, -R9 ;  /* 0x80000009ff092221 */ /* 0x000fc80000000000 */
[----:B0-----:R-:W-:-:S04]  /*10d0*/  FMUL R6, R18, R9 ;  /* 0x0000000912067220 */ /* 0x001fc80000400000 */
[----:B------:R-:W-:-:S04]  /*10e0*/  FFMA R6, R5, R22, -R6 ;  /* 0x0000001605067223 */ /* 0x000fc80000000806 */
[----:B------:R-:W-:Y:S01]  /*10f0*/  FADD R3, R6, R3 ;  /* 0x0000000306037221 */ /* 0x000fe20000000000 */
[----:B------:R-:W-:Y:S06]  /*1100*/  @!P0 BRA `(.L_x_12) ;  /* 0x0000000000c88947 */ /* 0x000fec0003800000 */
[----:B------:R-:W-:-:S13]  /*1110*/  FSETP.NEU.AND P0, PT, |R0|, +INF , PT ;  /* 0x7f8000000000780b */ /* 0x000fda0003f0d200 */
[----:B------:R-:W-:Y:S01]  /*1120*/  @!P0 FMUL R7, RZ, R0 ;  /* 0x00000000ff078220 */ /* 0x000fe20000400000 */
[----:B------:R-:W-:Y:S01]  /*1130*/  @!P0 IMAD.MOV.U32 R11, RZ, RZ, RZ ;  /* 0x000000ffff0b8224 */ /* 0x000fe200078e00ff */
[----:B------:R-:W-:Y:S06]  /*1140*/  @!P0 BRA `(.L_x_12) ;  /* 0x0000000000b88947 */ /* 0x000fec0003800000 */
[----:B------:R-:W0:Y:S01]  /*1150*/  LDC.64 R6, c[0x4][RZ] ;  /* 0x01000000ff067b82 */ /* 0x000e220000000a00 */
[----:B------:R-:W-:Y:S01]  /*1160*/  IMAD.SHL.U32 R8, R0, 0x100, RZ ;  /* 0x0000010000087824 */ /* 0x000fe200078e00ff */
[----:B------:R-:W-:Y:S01]  /*1170*/  CS2R R22, SRZ ;  /* 0x0000000000167805 */ /* 0x000fe2000001ff00 */
[----:B------:R-:W-:-:S03]  /*1180*/  UMOV UR6, URZ ;  /* 0x000000ff00067c82 */ /* 0x000fc60008000000 */
[----:B------:R-:W-:-:S07]  /*1190*/  LOP3.LUT R27, R8, 0x80000000, RZ, 0xfc, !PT ;  /* 0x80000000081b7812 */ /* 0x000fce00078efcff */
.L_x_13:
[----:B0-----:R-:W-:-:S06]  /*11a0*/  IMAD.WIDE.U32 R8, R23, 0x4, R6 ;  /* 0x0000000417087825 */ /* 0x001fcc00078e0006 */
[----:B------:R-:W2:Y:S01]  /*11b0*/  LDG.E.CONSTANT R8, desc[UR12][R8.64] ;  /* 0x0000000c08087981 */ /* 0x000ea2000c1e9900 */
[C---:B-1----:R-:W-:Y:S02]  /*11c0*/  IMAD R24, R23.reuse, 0x4, R1 ;  /* 0x0000000417187824 */ /* 0x042fe400078e0201 */
        /* <DEDUP_REMOVED lines=27> */
[----:B0-----:R-:W-:Y:S02]  /*1380*/  LOP3.LUT R22, R11, R0, RZ, 0x3c, !PT ;  /* 0x000000000b167212 */ /* 0x001fe400078e3cff */
[C---:B------:R-:W-:Y:S02]  /*1390*/  LOP3.LUT R6, R8.reuse, R7, RZ, 0x3c, !PT ;  /* 0x0000000708067212 */ /* 0x040fe400078e3cff */
[----:B------:R-:W-:-:S02]  /*13a0*/  LOP3.LUT R7, R8, R11, RZ, 0x3c, !PT ;  /* 0x0000000b08077212 */ /* 0x000fc400078e3cff */
[----:B------:R-:W-:Y:S02]  /*13b0*/  LEA.HI R11, R11, R10, RZ, 0x1 ;  /* 0x0000000a0b0b7211 */ /* 0x000fe400078f08ff */
[----:B------:R-:W-:Y:S02]  /*13c0*/  ISETP.GE.AND P0, PT, R22, RZ, PT ;  /* 0x000000ff1600720c */ /* 0x000fe40003f06270 */
[----:B------:R-:W0:Y:S01]  /*13d0*/  I2F.F64.S64 R6, R6 ;  /* 0x0000000600067312 */ /* 0x000e220000301c00 */
[----:B------:R-:W-:-:S04]  /*13e0*/  IMAD.MOV R10, RZ, RZ, -R11 ;  /* 0x000000ffff0a7224 */ /* 0x000fc800078e0a0b */
[----:B------:R-:W-:Y:S01]  /*13f0*/  @!P1 IMAD.MOV.U32 R11, RZ, RZ, R10 ;  /* 0x000000ffff0b9224 */ /* 0x000fe200078e000a */
[----:B0-----:R-:W-:-:S10]  /*1400*/  DMUL R8, R6, UR6 ;  /* 0x0000000606087c28 */ /* 0x001fd40008000000 */
[----:B------:R-:W0:Y:S02]  /*1410*/  F2F.F32.F64 R8, R8 ;  /* 0x0000000800087310 */ /* 0x000e240000301000 */
[----:B0-----:R-:W-:-:S07]  /*1420*/  FSEL R7, -R8, R8, !P0 ;  /* 0x0000000808077208 */ /* 0x001fce0004000100 */
.L_x_12:
[----:B------:R-:W-:Y:S05]  /*1430*/  BSYNC.RECONVERGENT B0 ;  /* 0x0000000000007941 */ /* 0x000fea0003800200 */
.L_x_11:
        /* <DEDUP_REMOVED lines=10> */
[----:B------:R-:W-:Y:S01]  /*14e0*/  FFMA R9, R8, R9, R23 ;  /* 0x0000000908097223 */ /* 0x000fe20000000017 */
[----:B------:R-:W-:Y:S01]  /*14f0*/  FSETP.GE.AND P0, PT, |R0|, 105615, PT ;  /* 0x47ce47800000780b */ /* 0x000fe20003f06200 */
[C---:B------:R-:W-:Y:S02]  /*1500*/  FFMA R7, R8.reuse, R6, RZ ;  /* 0x0000000608077223 */ /* 0x040fe400000000ff */
[----:B------:R-:W-:-:S04]  /*1510*/  FFMA R9, R8, R9, R10 ;  /* 0x0000000908097223 */ /* 0x000fc8000000000a */
[----:B------:R-:W-:-:S04]  /*1520*/  FFMA R6, R7, R9, R6 ;  /* 0x0000000907067223 */ /* 0x000fc80000000006 */
[----:B------:R-:W-:-:S04]  /*1530*/  @P1 FADD R6, RZ, -R6 ;  /* 0x80000006ff061221 */ /* 0x000fc80000000000 */
[----:B------:R-:W-:Y:S01]  /*1540*/  FMUL R9, R5, R6 ;  /* 0x0000000605097220 */ /* 0x000fe20000400000 */
[----:B------:R-:W-:Y:S06]  /*1550*/  @!P0 BRA `(.L_x_15) ;  /* 0x0000000000cc8947 */ /* 0x000fec0003800000 */
[----:B------:R-:W-:-:S13]  /*1560*/  FSETP.NEU.AND P0, PT, |R0|, +INF , PT ;  /* 0x7f8000000000780b */ /* 0x000fda0003f0d200 */
[----:B------:R-:W-:Y:S01]  /*1570*/  @!P0 FMUL R16, RZ, R0 ;  /* 0x00000000ff108220 */ /* 0x000fe20000400000 */
[----:B------:R-:W-:Y:S01]  /*1580*/  @!P0 IMAD.MOV.U32 R17, RZ, RZ, RZ ;  /* 0x000000ffff118224 */ /* 0x000fe200078e00ff */
[----:B------:R-:W-:Y:S06]  /*1590*/  @!P0 BRA `(.L_x_15) ;  /* 0x0000000000bc8947 */ /* 0x000fec0003800000 */
[----:B------:R-:W0:Y:S01]  /*15a0*/  LDC.64 R6, c[0x4][RZ] ;  /* 0x01000000ff067b82 */ /* 0x000e220000000a00 */
[----:B------:R-:W-:Y:S01]  /*15b0*/  IMAD.SHL.U32 R10, R0, 0x100, RZ ;  /* 0x00000100000a7824 */ /* 0x000fe200078e00ff */
[----:B------:R-:W-:Y:S01]  /*15c0*/  UMOV UR6, URZ ;  /* 0x000000ff00067c82 */ /* 0x000fe20008000000 */
[----:B------:R-:W-:Y:S02]  /*15d0*/  IMAD.MOV.U32 R8, RZ, RZ, RZ ;  /* 0x000000ffff087224 */ /* 0x000fe400078e00ff */
[----:B------:R-:W-:Y:S01]  /*15e0*/  IMAD.MOV.U32 R5, RZ, RZ, RZ ;  /* 0x000000ffff057224 */ /* 0x000fe200078e00ff */
[----:B-1----:R-:W-:-:S07]  /*15f0*/  LOP3.LUT R25, R10, 0x80000000, RZ, 0xfc, !PT ;  /* 0x800000000a197812 */ /* 0x002fce00078efcff */
.L_x_16:
[----:B0-----:R-:W-:-:S05]  /*1600*/  IMAD.WIDE.U32 R16, R5, 0x4, R6 ;  /* 0x0000000405107825 */ /* 0x001fca00078e0006 */
        /* <DEDUP_REMOVED lines=24> */
[----:B---3--:R-:W-:Y:S02]  /*1790*/  @P0 SHF.L.W.U32.HI R6, R7, R10, R6 ;  /* 0x0000000a07060219 */ /* 0x008fe40000010e06 */
[--C-:B0-----:R-:W-:Y:S02]  /*17a0*/  SHF.R.U32.HI R8, RZ, 0x1e, R5.reuse ;  /* 0x0000001eff087819 */ /* 0x101fe40000011605 */
[C---:B------:R-:W-:Y:S01]  /*17b0*/  SHF.L.W.U32.HI R17, R6.reuse, 0x2, R5 ;  /* 0x0000000206117819 */ /* 0x040fe20000010e05 */
[----:B------:R-:W-:-:S03]  /*17c0*/  IMAD.SHL.U32 R6, R6, 0x4, RZ ;  /* 0x0000000406067824 */ /* 0x000fc600078e00ff */
[----:B------:R-:W-:Y:S02]  /*17d0*/  SHF.R.S32.HI R7, RZ, 0x1f, R17 ;  /* 0x0000001fff077819 */ /* 0x000fe40000011411 */
[----:B------:R-:W-:Y:S02]  /*17e0*/  LOP3.LUT R0, R17, R0, RZ, 0x3c, !PT ;  /* 0x0000000011007212 */ /* 0x000fe400078e3cff */
[C---:B------:R-:W-:Y:S02]  /*17f0*/  LOP3.LUT R6, R7.reuse, R6, RZ, 0x3c, !PT ;  /* 0x0000000607067212 */ /* 0x040fe400078e3cff */
[----:B------:R-:W-:Y:S02]  /*1800*/  LOP3.LUT R7, R7, R17, RZ, 0x3c, !PT ;  /* 0x0000001107077212 */ /* 0x000fe400078e3cff */
[----:B------:R-:W-:Y:S02]  /*1810*/  LEA.HI R17, R17, R8, RZ, 0x1 ;  /* 0x0000000811117211 */ /* 0x000fe400078f08ff */
[----:B------:R-:W-:-:S02]  /*1820*/  ISETP.GE.AND P0, PT, R0, RZ, PT ;  /* 0x000000ff0000720c */ /* 0x000fc40003f06270 */
[----:B------:R-:W0:Y:S01]  /*1830*/  I2F.F64.S64 R6, R6 ;  /* 0x0000000600067312 */ /* 0x000e220000301c00 */
[----:B------:R-:W-:-:S04]  /*1840*/  IMAD.MOV R0, RZ, RZ, -R17 ;  /* 0x000000ffff007224 */ /* 0x000fc800078e0a11 */
[----:B------:R-:W-:Y:S01]  /*1850*/  @!P1 IMAD.MOV.U32 R17, RZ, RZ, R0 ;  /* 0x000000ffff119224 */ /* 0x000fe200078e0000 */
[----:B0-----:R-:W-:-:S10]  /*1860*/  DMUL R10, R6, UR6 ;  /* 0x00000006060a7c28 */ /* 0x001fd40008000000 */
[----:B------:R-:W0:Y:S02]  /*1870*/  F2F.F32.F64 R10, R10 ;  /* 0x0000000a000a7310 */ /* 0x000e240000301000 */
[----:B0-----:R-:W-:-:S07]  /*1880*/  FSEL R16, -R10, R10, !P0 ;  /* 0x0000000a0a107208 */ /* 0x001fce0004000100 */
.L_x_15:
[----:B------:R-:W-:Y:S05]  /*1890*/  BSYNC.RECONVERGENT B0 ;  /* 0x0000000000007941 */ /* 0x000fea0003800200 */
.L_x_14:
[----:B------:R-:W-:Y:S01]  /*18a0*/  FMUL R0, R16, R16 ;  /* 0x0000001010007220 */ /* 0x000fe20000400000 */
[C---:B------:R-:W-:Y:S01]  /*18b0*/  LOP3.LUT R5, R17.reuse, 0x1, RZ, 0xc0, !PT ;  /* 0x0000000111057812 */ /* 0x040fe200078ec0ff */
[----:B------:R-:W-:Y:S01]  /*18c0*/  VIADD R17, R17, 0x1 ;  /* 0x0000000111117836 */ /* 0x000fe20000000000 */
[----:B------:R-:W-:Y:S01]  /*18d0*/  UIADD3 UR5, UPT, UPT, UR5, 0x1, URZ ;  /* 0x0000000105057890 */ /* 0x000fe2000fffe0ff */
[----:B------:R-:W-:Y:S01]  /*18e0*/  FFMA R19, R0, R19, -0.0013887860113754868507 ;  /* 0xbab607ed00137423 */ /* 0x000fe20000000013 */
[----:B------:R-:W-:Y:S02]  /*18f0*/  ISETP.NE.U32.AND P0, PT, R5, 0x1, PT ;  /* 0x000000010500780c */ /* 0x000fe40003f05070 */
[----:B------:R-:W-:Y:S01]  /*1900*/  LOP3.LUT P1, RZ, R17, 0x2, RZ, 0xc0, !PT ;  /* 0x0000000211ff7812 */ /* 0x000fe2000782c0ff */
[----:B------:R-:W-:Y:S01]  /*1910*/  UISETP.NE.AND UP0, UPT, UR5, UR8, UPT ;  /* 0x000000080500728c */ /* 0x000fe2000bf05270 */
[----:B------:R-:W-:Y:S02]  /*1920*/  FSEL R5, R20, 0.041666727513074874878, !P0 ;  /* 0x3d2aaabb14057808 */ /* 0x000fe40004000000 */
[----:B------:R-:W-:-:S02]  /*1930*/  FSEL R19, R19, -0.00019574658654164522886, P0 ;  /* 0xb94d415313137808 */ /* 0x000fc40000000000 */
[----:B------:R-:W-:Y:S02]  /*1940*/  FSEL R16, R16, 1, !P0 ;  /* 0x3f80000010107808 */ /* 0x000fe40004000000 */
[----:B------:R-:W-:Y:S01]  /*1950*/  FSEL R6, -R21, -0.4999999701976776123, !P0 ;  /* 0xbeffffff15067808 */ /* 0x000fe20004000100 */
[C---:B------:R-:W-:Y:S02]  /*1960*/  FFMA R19, R0.reuse, R19, R5 ;  /* 0x0000001300137223 */ /* 0x040fe40000000005 */
[C---:B------:R-:W-:Y:S02]  /*1970*/  FFMA R5, R0.reuse, R16, RZ ;  /* 0x0000001000057223 */ /* 0x040fe400000000ff */
[----:B------:R-:W-:-:S04]  /*1980*/  FFMA R6, R0, R19, R6 ;  /* 0x0000001300067223 */ /* 0x000fc80000000006 */
[----:B------:R-:W-:-:S04]  /*1990*/  FFMA R5, R5, R6, R16 ;  /* 0x0000000605057223 */ /* 0x000fc80000000010 */
[----:B------:R-:W-:-:S04]  /*19a0*/  @P1 FADD R5, RZ, -R5 ;  /* 0x80000005ff051221 */ /* 0x000fc80000000000 */
[----:B------:R-:W-:-:S04]  /*19b0*/  FFMA R9, R18, R5, R9 ;  /* 0x0000000512097223 */ /* 0x000fc80000000009 */
[----:B------:R-:W-:Y:S01]  /*19c0*/  FADD R4, R9, R4 ;  /* 0x0000000409047221 */ /* 0x000fe20000000000 */
[----:B------:R-:W-:Y:S06]  /*19d0*/  BRA.U UP0, `(.L_x_17) ;  /* 0xffffffe900b07547 */ /* 0x000fec000b83ffff */
[----:B------:R-:W-:Y:S01]  /*19e0*/  UIADD3 UR4, UPT, UPT, UR4, 0x1, URZ ;  /* 0x0000000104047890 */ /* 0x000fe2000fffe0ff */
[----:B------:R-:W-:Y:S05]  /*19f0*/  BAR.SYNC.DEFER_BLOCKING 0x0 ;  /* 0x0000000000007b1d */ /* 0x000fea0000010000 */
[----:B------:R-:W-:-:S04]  /*1a00*/  ISETP.GT.U32.AND P0, PT, R14, UR4, PT ;  /* 0x000000040e007c0c */ /* 0x000fc8000bf04070 */
[----:B------:R-:W-:-:S13]  /*1a10*/  ISETP.GT.U32.AND.EX P0, PT, R15, RZ, PT, P0 ;  /* 0x000000ff0f00720c */ /* 0x000fda0003f04100 */
[----:B------:R-:W-:Y:S05]  /*1a20*/  @P0 BRA `(.L_x_18) ;  /* 0xffffffe800500947 */ /* 0x000fea000383ffff */
.L_x_2:
[----:B------:R-:W0:Y:S01]  /*1a30*/  LDCU.64 UR4, c[0x0][0x3a0] ;  /* 0x00007400ff0477ac */ /* 0x000e220008000a00 */
[----:B------:R-:W-:Y:S01]  /*1a40*/  BSSY.RECONVERGENT B0, `(.L_x_19) ;  /* 0x000000e000007945 */ /* 0x000fe20003800200 */
[----:B0-----:R-:W0:Y:S08]  /*1a50*/  I2F.U64 R5, UR4 ;  /* 0x0000000400057d12 */ /* 0x001e300008301000 */
[----:B0-----:R-:W0:Y:S08]  /*1a60*/  MUFU.RCP R0, R5 ;  /* 0x0000000500007308 */ /* 0x001e300000001000 */
[----:B------:R-:W2:Y:S01]  /*1a70*/  FCHK P0, R3, R5 ;  /* 0x0000000503007302 */ /* 0x000ea20000000000 */
[----:B0-----:R-:W-:-:S04]  /*1a80*/  FFMA R7, -R5, R0, 1 ;  /* 0x3f80000005077423 */ /* 0x001fc80000000100 */
[----:B------:R-:W-:-:S04]  /*1a90*/  FFMA R0, R0, R7, R0 ;  /* 0x0000000700007223 */ /* 0x000fc80000000000 */
[----:B------:R-:W-:-:S04]  /*1aa0*/  FFMA R6, R0, R3, RZ ;  /* 0x0000000300067223 */ /* 0x000fc800000000ff */
[----:B------:R-:W-:-:S04]  /*1ab0*/  FFMA R7, -R5, R6, R3 ;  /* 0x0000000605077223 */ /* 0x000fc80000000103 */
[----:B------:R-:W-:Y:S01]  /*1ac0*/  FFMA R6, R0, R7, R6 ;  /* 0x0000000700067223 */ /* 0x000fe20000000006 */
[----:B--2---:R-:W-:Y:S06]  /*1ad0*/  @!P0 BRA `(.L_x_20) ;  /* 0x0000000000108947 */ /* 0x004fec0003800000 */
[----:B------:R-:W-:Y:S01]  /*1ae0*/  IMAD.MOV.U32 R0, RZ, RZ, R5 ;  /* 0x000000ffff007224 */ /* 0x000fe200078e0005 */
[----:B------:R-:W-:-:S07]  /*1af0*/  MOV R8, 0x1b10 ;  /* 0x00001b1000087802 */ /* 0x000fce0000000f00 */
[----:B-1----:R-:W-:Y:S05]  /*1b00*/  CALL.REL.NOINC `($__internal_2_$__cuda_sm3x_div_rn_noftz_f32_slowpath) ;  /* 0x0000000c00187944 */ /* 0x002fea0003c00000 */
[----:B------:R-:W-:-:S07]  /*1b10*/  IMAD.MOV.U32 R6, RZ, RZ, R0 ;  /* 0x000000ffff067224 */ /* 0x000fce00078e0000 */
.L_x_20:
[----:B------:R-:W-:Y:S05]  /*1b20*/  BSYNC.RECONVERGENT B0 ;  /* 0x0000000000007941 */ /* 0x000fea0003800200 */
.L_x_19:
[----:B------:R-:W0:Y:S01]  /*1b30*/  MUFU.RCP R0, R5 ;  /* 0x0000000500007308 */ /* 0x000e220000001000 */
[----:B------:R-:W-:Y:S07]  /*1b40*/  BSSY.RECONVERGENT B0, `(.L_x_21) ;  /* 0x000000d000007945 */ /* 0x000fee0003800200 */
        /* <DEDUP_REMOVED lines=8> */
[----:B------:R-:W-:Y:S01]  /*1bd0*/  MOV R8, 0x1c00 ;  /* 0x00001c0000087802 */ /* 0x000fe20000000f00 */
[----:B------:R-:W-:-:S07]  /*1be0*/  IMAD.MOV.U32 R0, RZ, RZ, R5 ;  /* 0x000000ffff007224 */ /* 0x000fce00078e0005 */
[----:B-1----:R-:W-:Y:S05]  /*1bf0*/  CALL.REL.NOINC `($__internal_2_$__cuda_sm3x_div_rn_noftz_f32_slowpath) ;  /* 0x0000000800dc7944 */ /* 0x002fea0003c00000 */
[----:B------:R-:W-:-:S07]  /*1c00*/  IMAD.MOV.U32 R7, RZ, RZ, R0 ;  /* 0x000000ffff077224 */ /* 0x000fce00078e0000 */
.L_x_22:
[----:B------:R-:W-:Y:S05]  /*1c10*/  BSYNC.RECONVERGENT B0 ;  /* 0x0000000000007941 */ /* 0x000fea0003800200 */
.L_x_21:
[----:B------:R-:W0:Y:S01]  /*1c20*/  LDCU.128 UR4, c[0x0][0x380] ;  /* 0x00007000ff0477ac */ /* 0x000e220008000c00 */
[----:B------:R-:W-:Y:S01]  /*1c30*/  SHF.R.S32.HI R3, RZ, 0x1f, R2 ;  /* 0x0000001fff037819 */ /* 0x000fe20000011402 */
[----:B------:R-:W-:-:S03]  /*1c40*/  IMAD.SHL.U32 R4, R2, 0x4, RZ ;  /* 0x0000000402047824 */ /* 0x000fc600078e00ff */
[----:B------:R-:W-:Y:S02]  /*1c50*/  SHF.L.U64.HI R0, R2, 0x2, R3 ;  /* 0x0000000202007819 */ /* 0x000fe40000010203 */
[C---:B0-----:R-:W-:Y:S02]  /*1c60*/  IADD3 R2, P0, PT, R4.reuse, UR4, RZ ;  /* 0x0000000404027c10 */ /* 0x041fe4000ff1e0ff */
[----:B------:R-:W-:Y:S02]  /*1c70*/  IADD3 R4, P1, PT, R4, UR6, RZ ;  /* 0x0000000604047c10 */ /* 0x000fe4000ff3e0ff */
[C---:B------:R-:W-:Y:S02]  /*1c80*/  IADD3.X R3, PT, PT, R0.reuse, UR5, RZ, P0, !PT ;  /* 0x0000000500037c10 */ /* 0x040fe400087fe4ff */
[----:B------:R-:W-:-:S03]  /*1c90*/  IADD3.X R5, PT, PT, R0, UR7, RZ, P1, !PT ;  /* 0x0000000700057c10 */ /* 0x000fc60008ffe4ff */
[----:B------:R-:W-:Y:S04]  /*1ca0*/  STG.E desc[UR12][R2.64], R6 ;  /* 0x0000000602007986 */ /* 0x000fe8000c10190c */
[----:B------:R-:W-:Y:S01]  /*1cb0*/  STG.E desc[UR12][R4.64], R7 ;  /* 0x0000000704007986 */ /* 0x000fe2000c10190c */
[----:B------:R-:W-:Y:S05]  /*1cc0*/  EXIT ;  /* 0x000000000000794d */ /* 0x000fea0003800000 */
        .weak           $__internal_0_$__cuda_sm20_div_rn_f64_full
        .type           $__internal_0_$__cuda_sm20_div_rn_f64_full,@function
        .size           $__internal_0_$__cuda_sm20_div_rn_f64_full,($__internal_1_$__cuda_sm20_div_u64 - $__internal_0_$__cuda_sm20_div_rn_f64_full)
$__internal_0_$__cuda_sm20_div_rn_f64_full:
[----:B------:R-:W-:Y:S01]  /*1cd0*/  IMAD.U32 R6, RZ, RZ, UR11 ;  /* 0x0000000bff067e24 */ /* 0x000fe2000f8e00ff */
[----:B------:R-:W-:Y:S02]  /*1ce0*/  ULOP3.LUT UR6, UR11, 0x800fffff, URZ, 0xc0, !UPT ;  /* 0x800fffff0b067892 */ /* 0x000fe4000f8ec0ff */
[----:B------:R-:W-:Y:S01]  /*1cf0*/  IMAD.U32 R7, RZ, RZ, UR11 ;  /* 0x0000000bff077e24 */ /* 0x000fe2000f8e00ff */
[----:B------:R-:W-:Y:S01]  /*1d00*/  BSSY.RECONVERGENT B1, `(.L_x_23) ;  /* 0x000005f000017945 */ /* 0x000fe20003800200 */
[----:B------:R-:W-:Y:S01]  /*1d10*/  IMAD.U32 R9, RZ, RZ, UR11 ;  /* 0x0000000bff097e24 */ /* 0x000fe2000f8e00ff */
[----:B------:R-:W-:Y:S01]  /*1d20*/  FSETP.GEU.AND P0, PT, |R6|, 1.469367938527859385e-39, PT ;  /* 0x001000000600780b */ /* 0x000fe20003f0e200 */
[----:B------:R-:W-:Y:S01]  /*1d30*/  ULOP3.LUT UR7, UR6, 0x3ff00000, URZ, 0xfc, !UPT ;  /* 0x3ff0000006077892 */ /* 0x000fe2000f8efcff */
[----:B------:R-:W-:Y:S02]  /*1d40*/  IMAD.U32 R8, RZ, RZ, UR10 ;  /* 0x0000000aff087e24 */ /* 0x000fe4000f8e00ff */
[----:B------:R-:W-:Y:S01]  /*1d50*/  IMAD.MOV.U32 R9, RZ, RZ, R7 ;  /* 0x000000ffff097224 */ /* 0x000fe200078e0007 */
[----:B------:R-:W-:Y:S01]  /*1d60*/  UMOV UR6, UR10 ;  /* 0x0000000a00067c82 */ /* 0x000fe20008000000 */
[----:B------:R-:W-:-:S02]  /*1d70*/  IMAD.MOV.U32 R7, RZ, RZ, R17 ;  /* 0x000000ffff077224 */ /* 0x000fc400078e0011 */
[----:B------:R-:W-:Y:S01]  /*1d80*/  IMAD.U32 R10, RZ, RZ, UR6 ;  /* 0x00000006ff0a7e24 */ /* 0x000fe2000f8e00ff */
[----:B------:R-:W-:Y:S01]  /*1d90*/  ULOP3.LUT UR6, UR11, 0x7ff00000, URZ, 0xc0, !UPT ;  /* 0x7ff000000b067892 */ /* 0x000fe2000f8ec0ff */
[----:B------:R-:W-:Y:S01]  /*1da0*/  IMAD.U32 R11, RZ, RZ, UR7 ;  /* 0x00000007ff0b7e24 */ /* 0x000fe2000f8e00ff */
[C---:B------:R-:W-:Y:S01]  /*1db0*/  FSETP.GEU.AND P2, PT, |R7|.reuse, 1.469367938527859385e-39, PT ;  /* 0x001000000700780b */ /* 0x040fe20003f4e200 */
[----:B------:R-:W-:Y:S01]  /*1dc0*/  IMAD.MOV.U32 R18, RZ, RZ, 0x1 ;  /* 0x00000001ff127424 */ /* 0x000fe200078e00ff */
[----:B------:R-:W-:Y:S01]  /*1dd0*/  @!P0 DMUL R10, R8, 8.98846567431157953865e+307 ;  /* 0x7fe00000080a8828 */ /* 0x000fe20000000000 */
[----:B------:R-:W-:Y:S01]  /*1de0*/  IMAD.U32 R6, RZ, RZ, UR10 ;  /* 0x0000000aff067e24 */ /* 0x000fe2000f8e00ff */
[----:B------:R-:W-:Y:S01]  /*1df0*/  LOP3.LUT R24, R7, 0x7ff00000, RZ, 0xc0, !PT ;  /* 0x7ff0000007187812 */ /* 0x000fe200078ec0ff */
[----:B------:R-:W-:Y:S02]  /*1e00*/  IMAD.MOV.U32 R6, RZ, RZ, R16 ;  /* 0x000000ffff067224 */ /* 0x000fe400078e0010 */
[----:B------:R-:W-:Y:S01]  /*1e10*/  IMAD.MOV.U32 R25, RZ, RZ, 0x1ca00000 ;  /* 0x1ca00000ff197424 */ /* 0x000fe200078e00ff */
[----:B------:R-:W0:Y:S01]  /*1e20*/  MUFU.RCP64H R19, R11 ;  /* 0x0000000b00137308 */ /* 0x000e220000001800 */
[----:B------:R-:W-:Y:S01]  /*1e30*/  ISETP.GE.U32.AND P1, PT, R24, UR6, PT ;  /* 0x0000000618007c0c */ /* 0x000fe2000bf26070 */
[----:B------:R-:W-:-:S03]  /*1e40*/  IMAD.MOV.U32 R26, RZ, RZ, R24 ;  /* 0x000000ffff1a7224 */ /* 0x000fc600078e0018 */
[----:B------:R-:W-:-:S04]  /*1e50*/  @!P2 LOP3.LUT R21, R9, 0x7ff00000, RZ, 0xc0, !PT ;  /* 0x7ff000000915a812 */ /* 0x000fc800078ec0ff */
[----:B------:R-:W-:-:S04]  /*1e60*/  @!P2 ISETP.GE.U32.AND P3, PT, R24, R21, PT ;  /* 0x000000151800a20c */ /* 0x000fc80003f66070 */
[----:B------:R-:W-:Y:S01]  /*1e70*/  @!P2 SEL R21, R25, 0x63400000, !P3 ;  /* 0x634000001915a807 */ /* 0x000fe20005800000 */
[----:B0-----:R-:W-:-:S03]  /*1e80*/  DFMA R16, R18, -R10, 1 ;  /* 0x3ff000001210742b */ /* 0x001fc6000000080a */
[----:B------:R-:W-:-:S04]  /*1e90*/  @!P2 LOP3.LUT R22, R21, 0x80000000, R7, 0xf8, !PT ;  /* 0x800000001516a812 */ /* 0x000fc800078ef807 */
[----:B------:R-:W-:Y:S01]  /*1ea0*/  @!P2 LOP3.LUT R23, R22, 0x100000, RZ, 0xfc, !PT ;  /* 0x001000001617a812 */ /* 0x000fe200078efcff */
[----:B------:R-:W-:Y:S01]  /*1eb0*/  @!P2 IMAD.MOV.U32 R22, RZ, RZ, RZ ;  /* 0x000000ffff16a224 */ /* 0x000fe200078e00ff */
[----:B------:R-:W-:-:S08]  /*1ec0*/  DFMA R16, R16, R16, R16 ;  /* 0x000000101010722b */ /* 0x000fd00000000010 */
[----:B------:R-:W-:Y:S01]  /*1ed0*/  DFMA R18, R18, R16, R18 ;  /* 0x000000101212722b */ /* 0x000fe20000000012 */
[----:B------:R-:W-:Y:S01]  /*1ee0*/  SEL R17, R25, 0x63400000, !P1 ;  /* 0x6340000019117807 */ /* 0x000fe20004800000 */
[----:B------:R-:W-:-:S03]  /*1ef0*/  IMAD.MOV.U32 R16, RZ, RZ, R6 ;  /* 0x000000ffff107224 */ /* 0x000fc600078e0006 */
[----:B------:R-:W-:-:S03]  /*1f00*/  LOP3.LUT R17, R17, 0x800fffff, R7, 0xf8, !PT ;  /* 0x800fffff11117812 */ /* 0x000fc600078ef807 */
[----:B------:R-:W-:-:S03]  /*1f10*/  DFMA R20, R18, -R10, 1 ;  /* 0x3ff000001214742b */ /* 0x000fc6000000080a */
[----:B------:R-:W-:-:S05]  /*1f20*/  @!P2 DFMA R16, R16, 2, -R22 ;  /* 0x400000001010a82b */ /* 0x000fca0000000816 */
[----:B------:R-:W-:-:S05]  /*1f30*/  DFMA R18, R18, R20, R18 ;  /* 0x000000141212722b */ /* 0x000fca0000000012 */
[----:B------:R-:W-:-:S03]  /*1f40*/  @!P2 LOP3.LUT R26, R17, 0x7ff00000, RZ, 0xc0, !PT ;  /* 0x7ff00000111aa812 */ /* 0x000fc600078ec0ff */
[----:B------:R-:W-:-:S08]  /*1f50*/  DMUL R20, R18, R16 ;  /* 0x0000001012147228 */ /* 0x000fd00000000000 */
[----:B------:R-:W-:-:S08]  /*1f60*/  DFMA R22, R20, -R10, R16 ;  /* 0x8000000a1416722b */ /* 0x000fd00000000010 */
[----:B------:R-:W-:Y:S01]  /*1f70*/  DFMA R22, R18, R22, R20 ;  /* 0x000000161216722b */ /* 0x000fe20000000014 */
[----:B------:R-:W-:Y:S01]  /*1f80*/  IMAD.U32 R21, RZ, RZ, UR6 ;  /* 0x00000006ff157e24 */ /* 0x000fe2000f8e00ff */
[----:B------:R-:W-:Y:S01]  /*1f90*/  @!P0 LOP3.LUT R21, R11, 0x7ff00000, RZ, 0xc0, !PT ;  /* 0x7ff000000b158812 */ /* 0x000fe200078ec0ff */
[----:B------:R-:W-:-:S04]  /*1fa0*/  VIADD R18, R26, 0xffffffff ;  /* 0xffffffff1a127836 */ /* 0x000fc80000000000 */
[----:B------:R-:W-:Y:S01]  /*1fb0*/  VIADD R19, R21, 0xffffffff ;  /* 0xffffffff15137836 */ /* 0x000fe20000000000 */
[----:B------:R-:W-:-:S04]  /*1fc0*/  ISETP.GT.U32.AND P0, PT, R18, 0x7feffffe, PT ;  /* 0x7feffffe1200780c */ /* 0x000fc80003f04070 */
[----:B------:R-:W-:-:S13]  /*1fd0*/  ISETP.GT.U32.OR P0, PT, R19, 0x7feffffe, P0 ;  /* 0x7feffffe1300780c */ /* 0x000fda0000704470 */
[----:B------:R-:W-:Y:S05]  /*1fe0*/  @P0 BRA `(.L_x_24) ;  /* 0x00000000006c0947 */ /* 0x000fea0003800000 */
[----:B------:R-:W-:-:S04]  /*1ff0*/  LOP3.LUT R7, R9, 0x7ff00000, RZ, 0xc0, !PT ;  /* 0x7ff0000009077812 */ /* 0x000fc800078ec0ff */
[CC--:B------:R-:W-:Y:S02]  /*2000*/  VIADDMNMX R6, R24.reuse, -R7.reuse, 0xb9600000, !PT ;  /* 0xb960000018067446 */ /* 0x0c0fe40007800907 */
[----:B------:R-:W-:Y:S02]  /*2010*/  ISETP.GE.U32.AND P0, PT, R24, R7, PT ;  /* 0x000000071800720c */ /* 0x000fe40003f06070 */
[----:B------:R-:W-:Y:S02]  /*2020*/  VIMNMX R6, PT, PT, R6, 0x46a00000, PT ;  /* 0x46a0000006067848 */ /* 0x000fe40003fe0100 */
[----:B------:R-:W-:-:S05]  /*2030*/  SEL R25, R25, 0x63400000, !P0 ;  /* 0x6340000019197807 */ /* 0x000fca0004000000 */
[----:B------:R-:W-:Y:S02]  /*2040*/  IMAD.IADD R20, R6, 0x1, -R25 ;  /* 0x0000000106147824 */ /* 0x000fe400078e0a19 */
[----:B------:R-:W-:Y:S02]  /*2050*/  IMAD.MOV.U32 R6, RZ, RZ, RZ ;  /* 0x000000ffff067224 */ /* 0x000fe400078e00ff */
[----:B------:R-:W-:-:S06]  /*2060*/  VIADD R7, R20, 0x7fe00000 ;  /* 0x7fe0000014077836 */ /* 0x000fcc0000000000 */
[----:B------:R-:W-:-:S10]  /*2070*/  DMUL R18, R22, R6 ;  /* 0x0000000616127228 */ /* 0x000fd40000000000 */
[----:B------:R-:W-:-:S13]  /*2080*/  FSETP.GTU.AND P0, PT, |R19|, 1.469367938527859385e-39, PT ;  /* 0x001000001300780b */ /* 0x000fda0003f0c200 */
[----:B------:R-:W-:Y:S05]  /*2090*/  @P0 BRA `(.L_x_25) ;  /* 0x0000000000940947 */ /* 0x000fea0003800000 */
[----:B------:R-:W-:Y:S01]  /*20a0*/  DFMA R10, R22, -R10, R16 ;  /* 0x8000000a160a722b */ /* 0x000fe20000000010 */
[----:B------:R-:W-:-:S09]  /*20b0*/  IMAD.MOV.U32 R8, RZ, RZ, RZ ;  /* 0x000000ffff087224 */ /* 0x000fd200078e00ff */
[C---:B------:R-:W-:Y:S02]  /*20c0*/  FSETP.NEU.AND P0, PT, R11.reuse, RZ, PT ;  /* 0x000000ff0b00720b */ /* 0x040fe40003f0d000 */
[----:B------:R-:W-:-:S04]  /*20d0*/  LOP3.LUT R17, R11, 0x80000000, R9, 0x48, !PT ;  /* 0x800000000b117812 */ /* 0x000fc800078e4809 */
[----:B------:R-:W-:-:S07]  /*20e0*/  LOP3.LUT R9, R17, R7, RZ, 0xfc, !PT ;  /* 0x0000000711097212 */ /* 0x000fce00078efcff */
[----:B------:R-:W-:Y:S05]  /*20f0*/  @!P0 BRA `(.L_x_25) ;  /* 0x00000000007c8947 */ /* 0x000fea0003800000 */
[----:B------:R-:W-:Y:S01]  /*2100*/  IMAD.MOV R7, RZ, RZ, -R20 ;  /* 0x000000ffff077224 */ /* 0x000fe200078e0a14 */
[----:B------:R-:W-:Y:S01]  /*2110*/  DMUL.RP R8, R22, R8 ;  /* 0x0000000816087228 */ /* 0x000fe20000008000 */
[----:B------:R-:W-:-:S06]  /*2120*/  IMAD.MOV.U32 R6, RZ, RZ, RZ ;  /* 0x000000ffff067224 */ /* 0x000fcc00078e00ff */
[----:B------:R-:W-:-:S03]  /*2130*/  DFMA R6, R18, -R6, R22 ;  /* 0x800000061206722b */ /* 0x000fc60000000016 */
[----:B------:R-:W-:-:S03]  /*2140*/  LOP3.LUT R17, R9, R17, RZ, 0x3c, !PT ;  /* 0x0000001109117212 */ /* 0x000fc600078e3cff */
[----:B------:R-:W-:-:S04]  /*2150*/  IADD3 R6, PT, PT, -R20, -0x43300000, RZ ;  /* 0xbcd0000014067810 */ /* 0x000fc80007ffe1ff */
[----:B------:R-:W-:-:S04]  /*2160*/  FSETP.NEU.AND P0, PT, |R7|, R6, PT ;  /* 0x000000060700720b */ /* 0x000fc80003f0d200 */
[----:B------:R-:W-:Y:S02]  /*2170*/  FSEL R18, R8, R18, !P0 ;  /* 0x0000001208127208 */ /* 0x000fe40004000000 */
[----:B------:R-:W-:Y:S01]  /*2180*/  FSEL R19, R17, R19, !P0 ;  /* 0x0000001311137208 */ /* 0x000fe20004000000 */
[----:B------:R-:W-:Y:S06]  /*2190*/  BRA `(.L_x_25) ;  /* 0x0000000000547947 */ /* 0x000fec0003800000 */
.L_x_24:
[----:B------:R-:W-:-:S14]  /*21a0*/  DSETP.NAN.AND P0, PT, R6, R6, PT ;  /* 0x000000060600722a */ /* 0x000fdc0003f08000 */
[----:B------:R-:W-:Y:S05]  /*21b0*/  @P0 BRA `(.L_x_26) ;  /* 0x0000000000440947 */ /* 0x000fea0003800000 */
[----:B------:R-:W-:-:S14]  /*21c0*/  DSETP.NAN.AND P0, PT, R8, R8, PT ;  /* 0x000000080800722a */ /* 0x000fdc0003f08000 */
[----:B------:R-:W-:Y:S05]  /*21d0*/  @P0 BRA `(.L_x_27) ;  /* 0x0000000000300947 */ /* 0x000fea0003800000 */
[----:B------:R-:W-:Y:S01]  /*21e0*/  ISETP.NE.AND P0, PT, R26, R21, PT ;  /* 0x000000151a00720c */ /* 0x000fe20003f05270 */
[----:B------:R-:W-:Y:S02]  /*21f0*/  IMAD.MOV.U32 R18, RZ, RZ, 0x0 ;  /* 0x00000000ff127424 */ /* 0x000fe400078e00ff */
[----:B------:R-:W-:-:S10]  /*2200*/  IMAD.MOV.U32 R19, RZ, RZ, -0x80000 ;  /* 0xfff80000ff137424 */ /* 0x000fd400078e00ff */
[----:B------:R-:W-:Y:S05]  /*2210*/  @!P0 BRA `(.L_x_25) ;  /* 0x0000000000348947 */ /* 0x000fea0003800000 */
[----:B------:R-:W-:Y:S02]  /*2220*/  ISETP.NE.AND P0, PT, R26, 0x7ff00000, PT ;  /* 0x7ff000001a00780c */ /* 0x000fe40003f05270 */
[----:B------:R-:W-:Y:S02]  /*2230*/  LOP3.LUT R19, R7, 0x80000000, R9, 0x48, !PT ;  /* 0x8000000007137812 */ /* 0x000fe400078e4809 */
[----:B------:R-:W-:-:S13]  /*2240*/  ISETP.EQ.OR P0, PT, R21, RZ, !P0 ;  /* 0x000000ff1500720c */ /* 0x000fda0004702670 */
[----:B------:R-:W-:Y:S01]  /*2250*/  @P0 LOP3.LUT R6, R19, 0x7ff00000, RZ, 0xfc, !PT ;  /* 0x7ff0000013060812 */ /* 0x000fe200078efcff */
[----:B------:R-:W-:Y:S02]  /*2260*/  @!P0 IMAD.MOV.U32 R18, RZ, RZ, RZ ;  /* 0x000000ffff128224 */ /* 0x000fe400078e00ff */
[----:B------:R-:W-:Y:S02]  /*2270*/  @P0 IMAD.MOV.U32 R18, RZ, RZ, RZ ;  /* 0x000000ffff120224 */ /* 0x000fe400078e00ff */
[----:B------:R-:W-:Y:S01]  /*2280*/  @P0 IMAD.MOV.U32 R19, RZ, RZ, R6 ;  /* 0x000000ffff130224 */ /* 0x000fe200078e0006 */
[----:B------:R-:W-:Y:S06]  /*2290*/  BRA `(.L_x_25) ;  /* 0x0000000000147947 */ /* 0x000fec0003800000 */
.L_x_27:
[----:B------:R-:W-:Y:S01]  /*22a0*/  LOP3.LUT R19, R9, 0x80000, RZ, 0xfc, !PT ;  /* 0x0008000009137812 */ /* 0x000fe200078efcff */
[----:B------:R-:W-:Y:S01]  /*22b0*/  IMAD.MOV.U32 R18, RZ, RZ, R8 ;  /* 0x000000ffff127224 */ /* 0x000fe200078e0008 */
[----:B------:R-:W-:Y:S06]  /*22c0*/  BRA `(.L_x_25) ;  /* 0x0000000000087947 */ /* 0x000fec0003800000 */
.L_x_26:
[----:B------:R-:W-:Y:S01]  /*22d0*/  LOP3.LUT R19, R7, 0x80000, RZ, 0xfc, !PT ;  /* 0x0008000007137812 */ /* 0x000fe200078efcff */
[----:B------:R-:W-:-:S07]  /*22e0*/  IMAD.MOV.U32 R18, RZ, RZ, R6 ;  /* 0x000000ffff127224 */ /* 0x000fce00078e0006 */
.L_x_25:
[----:B------:R-:W-:Y:S05]  /*22f0*/  BSYNC.RECONVERGENT B1 ;  /* 0x0000000000017941 */ /* 0x000fea0003800200 */
.L_x_23:
[----:B------:R-:W-:Y:S02]  /*2300*/  IMAD.MOV.U32 R6, RZ, RZ, R0 ;  /* 0x000000ffff067224 */ /* 0x000fe400078e0000 */
[----:B------:R-:W-:-:S04]  /*2310*/  IMAD.MOV.U32 R7, RZ, RZ, 0x0 ;  /* 0x00000000ff077424 */ /* 0x000fc800078e00ff */
[----:B------:R-:W-:Y:S05]  /*2320*/  RET.REL.NODEC R6 `(_Z11idft_kernelPfS_PKfS1_m) ;  /* 0xffffffdc06347950 */ /* 0x000fea0003c3ffff */
        .weak           $__internal_1_$__cuda_sm20_div_u64
        .type           $__internal_1_$__cuda_sm20_div_u64,@function
        .size           $__internal_1_$__cuda_sm20_div_u64,($__internal_2_$__cuda_sm3x_div_rn_noftz_f32_slowpath - $__internal_1_$__cuda_sm20_div_u64)
$__internal_1_$__cuda_sm20_div_u64:
[----:B------:R-:W-:Y:S01]  /*2330*/  UMOV UR4, UR8 ;  /* 0x0000000800047c82 */ /* 0x000fe20008000000 */
[----:B------:R-:W-:Y:S02]  /*2340*/  UMOV UR5, URZ ;  /* 0x000000ff00057c82 */ /* 0x000fe40008000000 */
[----:B------:R-:W0:Y:S08]  /*2350*/  I2F.U64.RP R3, UR4 ;  /* 0x0000000400037d12 */ /* 0x000e300008309000 */
[----:B0-----:R-:W0:Y:S02]  /*2360*/  MUFU.RCP R3, R3 ;  /* 0x0000000300037308 */ /* 0x001e240000001000 */
[----:B0-----:R-:W-:-:S06]  /*2370*/  VIADD R4, R3, 0x1ffffffe ;  /* 0x1ffffffe03047836 */ /* 0x001fcc0000000000 */
[----:B------:R-:W0:Y:S02]  /*2380*/  F2I.U64.TRUNC R4, R4 ;  /* 0x0000000400047311 */ /* 0x000e24000020d800 */
[----:B0-----:R-:W-:-:S04]  /*2390*/  IMAD.WIDE.U32 R6, R4, UR8, RZ ;  /* 0x0000000804067c25 */ /* 0x001fc8000f8e00ff */
[----:B------:R-:W-:Y:S01]  /*23a0*/  IMAD R7, R5, UR8, R7 ;  /* 0x0000000805077c24 */ /* 0x000fe2000f8e0207 */
[----:B------:R-:W-:-:S05]  /*23b0*/  IADD3 R9, P0, PT, RZ, -R6, RZ ;  /* 0x80000006ff097210 */ /* 0x000fca0007f1e0ff */
[----:B------:R-:W-:-:S04]  /*23c0*/  IMAD.HI.U32 R6, R4, R9, RZ ;  /* 0x0000000904067227 */ /* 0x000fc800078e00ff */
[----:B------:R-:W-:Y:S02]  /*23d0*/  IMAD.X R11, RZ, RZ, ~R7, P0 ;  /* 0x000000ffff0b7224 */ /* 0x000fe400000e0e07 */
[----:B------:R-:W-:Y:S02]  /*23e0*/  IMAD.MOV.U32 R7, RZ, RZ, R4 ;  /* 0x000000ffff077224 */ /* 0x000fe400078e0004 */
[-C--:B------:R-:W-:Y:S02]  /*23f0*/  IMAD R13, R5, R11.reuse, RZ ;  /* 0x0000000b050d7224 */ /* 0x080fe400078e02ff */
[----:B------:R-:W-:-:S04]  /*2400*/  IMAD.WIDE.U32 R6, P0, R4, R11, R6 ;  /* 0x0000000b04067225 */ /* 0x000fc80007800006 */
[----:B------:R-:W-:-:S04]  /*2410*/  IMAD.HI.U32 R3, R5, R11, RZ ;  /* 0x0000000b05037227 */ /* 0x000fc800078e00ff */
[----:B------:R-:W-:-:S04]  /*2420*/  IMAD.HI.U32 R6, P1, R5, R9, R6 ;  /* 0x0000000905067227 */ /* 0x000fc80007820006 */
[----:B------:R-:W-:Y:S01]  /*2430*/  IMAD.X R3, R3, 0x1, R5, P0 ;  /* 0x0000000103037824 */ /* 0x000fe200000e0605 */
[----:B------:R-:W-:-:S04]  /*2440*/  IADD3 R7, P2, PT, R13, R6, RZ ;  /* 0x000000060d077210 */ /* 0x000fc80007f5e0ff */
[----:B------:R-:W-:Y:S01]  /*2450*/  IADD3.X R3, PT, PT, RZ, RZ, R3, P2, P1 ;  /* 0x000000ffff037210 */ /* 0x000fe200017e2403 */
[----:B------:R-:W-:-:S04]  /*2460*/  IMAD.WIDE.U32 R4, R7, UR8, RZ ;  /* 0x0000000807047c25 */ /* 0x000fc8000f8e00ff */
[----:B------:R-:W-:Y:S01]  /*2470*/  IMAD R8, R3, UR8, R5 ;  /* 0x0000000803087c24 */ /* 0x000fe2000f8e0205 */
[----:B------:R-:W-:Y:S02]  /*2480*/  IADD3 R9, P0, PT, RZ, -R4, RZ ;  /* 0x80000004ff097210 */ /* 0x000fe40007f1e0ff */
[----:B------:R-:W0:Y:S03]  /*2490*/  LDC.64 R4, c[0x0][0x3a0] ;  /* 0x0000e800ff047b82 */ /* 0x000e260000000a00 */
[----:B------:R-:W-:-:S04]  /*24a0*/  IMAD.HI.U32 R6, R7, R9, RZ ;  /* 0x0000000907067227 */ /* 0x000fc800078e00ff */
[----:B------:R-:W-:-:S04]  /*24b0*/  IMAD.X R8, RZ, RZ, ~R8, P0 ;  /* 0x000000ffff087224 */ /* 0x000fc800000e0e08 */
[----:B------:R-:W-:-:S04]  /*24c0*/  IMAD.WIDE.U32 R6, P0, R7, R8, R6 ;  /* 0x0000000807067225 */ /* 0x000fc80007800006 */
[C---:B------:R-:W-:Y:S02]  /*24d0*/  IMAD R11, R3.reuse, R8, RZ ;  /* 0x00000008030b7224 */ /* 0x040fe400078e02ff */
[----:B------:R-:W-:-:S04]  /*24e0*/  IMAD.HI.U32 R6, P1, R3, R9, R6 ;  /* 0x0000000903067227 */ /* 0x000fc80007820006 */
[----:B------:R-:W-:Y:S01]  /*24f0*/  IMAD.HI.U32 R8, R3, R8, RZ ;  /* 0x0000000803087227 */ /* 0x000fe200078e00ff */
[----:B------:R-:W-:-:S03]  /*2500*/  IADD3 R9, P2, PT, R11, R6, RZ ;  /* 0x000000060b097210 */ /* 0x000fc60007f5e0ff */
[----:B------:R-:W-:Y:S02]  /*2510*/  IMAD.X R3, R8, 0x1, R3, P0 ;  /* 0x0000000108037824 */ /* 0x000fe400000e0603 */
[----:B0-----:R-:W-:-:S03]  /*2520*/  IMAD.HI.U32 R6, R9, R4, RZ ;  /* 0x0000000409067227 */ /* 0x001fc600078e00ff */
[----:B------:R-:W-:Y:S01]  /*2530*/  IADD3.X R3, PT, PT, RZ, RZ, R3, P2, P1 ;  /* 0x000000ffff037210 */ /* 0x000fe200017e2403 */
[----:B------:R-:W-:Y:S02]  /*2540*/  IMAD.MOV.U32 R7, RZ, RZ, RZ ;  /* 0x000000ffff077224 */ /* 0x000fe400078e00ff */
[----:B------:R-:W-:-:S04]  /*2550*/  IMAD.WIDE.U32 R6, R9, R5, R6 ;  /* 0x0000000509067225 */ /* 0x000fc800078e0006 */
[C---:B------:R-:W-:Y:S02]  /*2560*/  IMAD R9, R3.reuse, R5, RZ ;  /* 0x0000000503097224 */ /* 0x040fe400078e02ff */
[----:B------:R-:W-:-:S04]  /*2570*/  IMAD.HI.U32 R6, P0, R3, R4, R6 ;  /* 0x0000000403067227 */ /* 0x000fc80007800006 */
[----:B------:R-:W-:Y:S01]  /*2580*/  IMAD.HI.U32 R3, R3, R5, RZ ;  /* 0x0000000503037227 */ /* 0x000fe200078e00ff */
[----:B------:R-:W-:-:S03]  /*2590*/  IADD3 R8, P1, PT, R9, R6, RZ ;  /* 0x0000000609087210 */ /* 0x000fc60007f3e0ff */
[----:B------:R-:W-:Y:S02]  /*25a0*/  IMAD.X R3, RZ, RZ, R3, P0 ;  /* 0x000000ffff037224 */ /* 0x000fe400000e0603 */
[----:B------:R-:W-:-:S04]  /*25b0*/  IMAD.WIDE.U32 R6, R8, UR8, RZ ;  /* 0x0000000808067c25 */ /* 0x000fc8000f8e00ff */
[----:B------:R-:W-:Y:S01]  /*25c0*/  IMAD.X R3, RZ, RZ, R3, P1 ;  /* 0x000000ffff037224 */ /* 0x000fe200008e0603 */
[----:B------:R-:W-:-:S03]  /*25d0*/  IADD3 R9, P0, PT, -R6, R4, RZ ;  /* 0x0000000406097210 */ /* 0x000fc60007f1e1ff */
[----:B------:R-:W-:Y:S01]  /*25e0*/  IMAD R10, R3, UR8, R7 ;  /* 0x00000008030a7c24 */ /* 0x000fe2000f8e0207 */
[----:B------:R-:W-:-:S03]  /*25f0*/  IADD3 R6, P1, PT, R9, -UR8, RZ ;  /* 0x8000000809067c10 */ /* 0x000fc6000ff3e0ff */
[----:B------:R-:W-:Y:S01]  /*2600*/  IMAD.X R10, R5, 0x1, ~R10, P0 ;  /* 0x00000001050a7824 */ /* 0x000fe200000e0e0a */
[----:B------:R-:W-:Y:S02]  /*2610*/  ISETP.GE.U32.AND P0, PT, R9, UR8, PT ;  /* 0x0000000809007c0c */ /* 0x000fe4000bf06070 */
[----:B------:R-:W-:Y:S02]  /*2620*/  IADD3 R5, P2, PT, R8, 0x1, RZ ;  /* 0x0000000108057810 */ /* 0x000fe40007f5e0ff */
[C---:B------:R-:W-:Y:S02]  /*2630*/  ISETP.GE.U32.AND.EX P0, PT, R10.reuse, RZ, PT, P0 ;  /* 0x000000ff0a00720c */ /* 0x040fe40003f06100 */
[----:B------:R-:W-:Y:S01]  /*2640*/  IADD3.X R7, PT, PT, R10, -0x1, RZ, P1, !PT ;  /* 0xffffffff0a077810 */ /* 0x000fe20000ffe4ff */
[----:B------:R-:W-:Y:S01]  /*2650*/  IMAD.X R4, RZ, RZ, R3, P2 ;  /* 0x000000ffff047224 */ /* 0x000fe200010e0603 */
[----:B------:R-:W-:Y:S02]  /*2660*/  SEL R5, R5, R8, P0 ;  /* 0x0000000805057207 */ /* 0x000fe40000000000 */
[----:B------:R-:W-:-:S02]  /*2670*/  SEL R6, R6, R9, P0 ;  /* 0x0000000906067207 */ /* 0x000fc40000000000 */
[----:B------:R-:W-:Y:S02]  /*2680*/  SEL R4, R4, R3, P0 ;  /* 0x0000000304047207 */ /* 0x000fe40000000000 */
[----:B------:R-:W-:Y:S02]  /*2690*/  IADD3 R14, P2, PT, R5, 0x1, RZ ;  /* 0x00000001050e7810 */ /* 0x000fe40007f5e0ff */
[----:B------:R-:W-:Y:S02]  /*26a0*/  SEL R7, R7, R10, P0 ;  /* 0x0000000a07077207 */ /* 0x000fe40000000000 */
[----:B------:R-:W-:Y:S01]  /*26b0*/  ISETP.GE.U32.AND P0, PT, R6, UR8, PT ;  /* 0x0000000806007c0c */ /* 0x000fe2000bf06070 */
[----:B------:R-:W-:Y:S01]  /*26c0*/  IMAD.X R15, RZ, RZ, R4, P2 ;  /* 0x000000ffff0f7224 */ /* 0x000fe200010e0604 */
[----:B------:R-:W-:Y:S02]  /*26d0*/  ISETP.NE.U32.AND P1, PT, RZ, UR8, PT ;  /* 0x00000008ff007c0c */ /* 0x000fe4000bf25070 */
[----:B------:R-:W-:-:S02]  /*26e0*/  ISETP.GE.U32.AND.EX P0, PT, R7, RZ, PT, P0 ;  /* 0x000000ff0700720c */ /* 0x000fc40003f06100 */
[----:B------:R-:W-:Y:S02]  /*26f0*/  ISETP.NE.AND.EX P1, PT, RZ, RZ, PT, P1 ;  /* 0x000000ffff00720c */ /* 0x000fe40003f25310 */
[----:B------:R-:W-:Y:S01]  /*2700*/  SEL R14, R14, R5, P0 ;  /* 0x000000050e0e7207 */ /* 0x000fe20000000000 */
[----:B------:R-:W-:Y:S01]  /*2710*/  IMAD.MOV.U32 R5, RZ, RZ, 0x0 ;  /* 0x00000000ff057424 */ /* 0x000fe200078e00ff */
[----:B------:R-:W-:Y:S01]  /*2720*/  SEL R15, R15, R4, P0 ;  /* 0x000000040f0f7207 */ /* 0x000fe20000000000 */
[----:B------:R-:W-:Y:S01]  /*2730*/  IMAD.MOV.U32 R4, RZ, RZ, R0 ;  /* 0x000000ffff047224 */ /* 0x000fe200078e0000 */
[----:B------:R-:W-:Y:S02]  /*2740*/  SEL R14, R14, 0xffffffff, P1 ;  /* 0xffffffff0e0e7807 */ /* 0x000fe40000800000 */
[----:B------:R-:W-:Y:S01]  /*2750*/  SEL R15, R15, 0xffffffff, P1 ;  /* 0xffffffff0f0f7807 */ /* 0x000fe20000800000 */
[----:B------:R-:W-:Y:S06]  /*2760*/  RET.REL.NODEC R4 `(_Z11idft_kernelPfS_PKfS1_m) ;  /* 0xffffffd804247950 */ /* 0x000fec0003c3ffff */
        .weak           $__internal_2_$__cuda_sm3x_div_rn_noftz_f32_slowpath
        .type           $__internal_2_$__cuda_sm3x_div_rn_noftz_f32_slowpath,@function
        .size           $__internal_2_$__cuda_sm3x_div_rn_noftz_f32_slowpath,(.L_x_106 - $__internal_2_$__cuda_sm3x_div_rn_noftz_f32_slowpath)
$__internal_2_$__cuda_sm3x_div_rn_noftz_f32_slowpath:
[----:B------:R-:W-:Y:S01]  /*2770*/  SHF.R.U32.HI R9, RZ, 0x17, R0 ;  /* 0x00000017ff097819 */ /* 0x000fe20000011600 */
[----:B------:R-:W-:Y:S01]  /*2780*/  BSSY.RECONVERGENT B1, `(.L_x_28) ;  /* 0x0000062000017945 */ /* 0x000fe20003800200 */
[----:B------:R-:W-:Y:S02]  /*2790*/  SHF.R.U32.HI R7, RZ, 0x17, R3 ;  /* 0x00000017ff077819 */ /* 0x000fe40000011603 */
[----:B------:R-:W-:Y:S02]  /*27a0*/  LOP3.LUT R15, R9, 0xff, RZ, 0xc0, !PT ;  /* 0x000000ff090f7812 */ /* 0x000fe400078ec0ff */
[----:B------:R-:W-:-:S03]  /*27b0*/  LOP3.LUT R10, R7, 0xff, RZ, 0xc0, !PT ;  /* 0x000000ff070a7812 */ /* 0x000fc600078ec0ff */
[----:B------:R-:W-:Y:S02]  /*27c0*/  VIADD R11, R15, 0xffffffff ;  /* 0xffffffff0f0b7836 */ /* 0x000fe40000000000 */
[----:B------:R-:W-:-:S03]  /*27d0*/  VIADD R9, R10, 0xffffffff ;  /* 0xffffffff0a097836 */ /* 0x000fc60000000000 */
[----:B------:R-:W-:-:S04]  /*27e0*/  ISETP.GT.U32.AND P0, PT, R11, 0xfd, PT ;  /* 0x000000fd0b00780c */ /* 0x000fc80003f04070 */
[----:B------:R-:W-:-:S13]  /*27f0*/  ISETP.GT.U32.OR P0, PT, R9, 0xfd, P0 ;  /* 0x000000fd0900780c */ /* 0x000fda0000704470 */
[----:B------:R-:W-:Y:S01]  /*2800*/  @!P0 IMAD.MOV.U32 R7, RZ, RZ, RZ ;  /* 0x000000ffff078224 */ /* 0x000fe200078e00ff */
[----:B------:R-:W-:Y:S06]  /*2810*/  @!P0 BRA `(.L_x_29) ;  /* 0x00000000005c8947 */ /* 0x000fec0003800000 */
[----:B------:R-:W-:Y:S02]  /*2820*/  FSETP.GTU.FTZ.AND P0, PT, |R3|, +INF , PT ;  /* 0x7f8000000300780b */ /* 0x000fe40003f1c200 */
[----:B------:R-:W-:-:S04]  /*2830*/  FSETP.GTU.FTZ.AND P1, PT, |R0|, +INF , PT ;  /* 0x7f8000000000780b */ /* 0x000fc80003f3c200 */
[----:B------:R-:W-:-:S13]  /*2840*/  PLOP3.LUT P0, PT, P0, P1, PT, 0xf8, 0x8f ;  /* 0x00000000008f781c */ /* 0x000fda0000703f70 */
[----:B------:R-:W-:Y:S05]  /*2850*/  @P0 BRA `(.L_x_30) ;  /* 0x00000004004c0947 */ /* 0x000fea0003800000 */
[----:B------:R-:W-:-:S13]  /*2860*/  LOP3.LUT P0, RZ, R0, 0x7fffffff, R3, 0xc8, !PT ;  /* 0x7fffffff00ff7812 */ /* 0x000fda000780c803 */
[----:B------:R-:W-:Y:S05]  /*2870*/  @!P0 BRA `(.L_x_31) ;  /* 0x00000004003c8947 */ /* 0x000fea0003800000 */
[C---:B------:R-:W-:Y:S02]  /*2880*/  FSETP.NEU.FTZ.AND P1, PT, |R3|.reuse, +INF , PT ;  /* 0x7f8000000300780b */ /* 0x040fe40003f3d200 */
[----:B------:R-:W-:Y:S02]  /*2890*/  FSETP.NEU.FTZ.AND P2, PT, |R0|, +INF , PT ;  /* 0x7f8000000000780b */ /* 0x000fe40003f5d200 */
[----:B------:R-:W-:-:S11]  /*28a0*/  FSETP.NEU.FTZ.AND P0, PT, |R3|, +INF , PT ;  /* 0x7f8000000300780b */ /* 0x000fd60003f1d200 */
[----:B------:R-:W-:Y:S05]  /*28b0*/  @!P2 BRA !P1, `(.L_x_31) ;  /* 0x00000004002ca947 */ /* 0x000fea0004800000 */
[----:B------:R-:W-:-:S04]  /*28c0*/  LOP3.LUT P1, RZ, R3, 0x7fffffff, RZ, 0xc0, !PT ;  /* 0x7fffffff03ff7812 */ /* 0x000fc8000782c0ff */
[----:B------:R-:W-:-:S13]  /*28d0*/  PLOP3.LUT P1, PT, P2, P1, PT, 0x2f, 0xf2 ;  /* 0x0000000000f2781c */ /* 0x000fda0001722577 */
[----:B------:R-:W-:Y:S05]  /*28e0*/  @P1 BRA `(.L_x_32) ;  /* 0x0000000400181947 */ /* 0x000fea0003800000 */
[----:B------:R-:W-:-:S04]  /*28f0*/  LOP3.LUT P1, RZ, R0, 0x7fffffff, RZ, 0xc0, !PT ;  /* 0x7fffffff00ff7812 */ /* 0x000fc8000782c0ff */
[----:B------:R-:W-:-:S13]  /*2900*/  PLOP3.LUT P0, PT, P0, P1, PT, 0x2f, 0xf2 ;  /* 0x0000000000f2781c */ /* 0x000fda0000702577 */
[----:B------:R-:W-:Y:S05]  /*2910*/  @P0 BRA `(.L_x_33) ;  /* 0x0000000400000947 */ /* 0x000fea0003800000 */
[----:B------:R-:W-:Y:S02]  /*2920*/  ISETP.GE.AND P0, PT, R9, RZ, PT ;  /* 0x000000ff0900720c */ /* 0x000fe40003f06270 */
[----:B------:R-:W-:-:S11]  /*2930*/  ISETP.GE.AND P1, PT, R11, RZ, PT ;  /* 0x000000ff0b00720c */ /* 0x000fd60003f26270 */
[----:B------:R-:W-:Y:S02]  /*2940*/  @P0 IMAD.MOV.U32 R7, RZ, RZ, RZ ;  /* 0x000000ffff070224 */ /* 0x000fe400078e00ff */
[----:B------:R-:W-:Y:S01]  /*2950*/  @!P0 FFMA R3, R3, 1.84467440737095516160e+19, RZ ;  /* 0x5f80000003038823 */ /* 0x000fe200000000ff */
[----:B------:R-:W-:Y:S02]  /*2960*/  @!P0 IMAD.MOV.U32 R7, RZ, RZ, -0x40 ;  /* 0xffffffc0ff078424 */ /* 0x000fe400078e00ff */
[----:B------:R-:W-:Y:S02]  /*2970*/  @!P1 FFMA R0, R0, 1.84467440737095516160e+19, RZ ;  /* 0x5f80000000009823 */ /* 0x000fe400000000ff */
[----:B------:R-:W-:-:S07]  /*2980*/  @!P1 VIADD R7, R7, 0x40 ;  /* 0x0000004007079836 */ /* 0x000fce0000000000 */
.L_x_29:
[----:B------:R-:W-:Y:S01]  /*2990*/  LEA R9, R15, 0xc0800000, 0x17 ;  /* 0xc08000000f097811 */ /* 0x000fe200078eb8ff */
[----:B------:R-:W-:Y:S01]  /*29a0*/  VIADD R10, R10, 0xffffff81 ;  /* 0xffffff810a0a7836 */ /* 0x000fe20000000000 */
[----:B------:R-:W-:Y:S03]  /*29b0*/  BSSY.RECONVERGENT B2, `(.L_x_34) ;  /* 0x0000035000027945 */ /* 0x000fe60003800200 */
[----:B------:R-:W-:Y:S02]  /*29c0*/  IMAD.IADD R9, R0, 0x1, -R9 ;  /* 0x0000000100097824 */ /* 0x000fe400078e0a09 */
[C---:B------:R-:W-:Y:S01]  /*29d0*/  IMAD R0, R10.reuse, -0x800000, R3 ;  /* 0xff8000000a007824 */ /* 0x040fe200078e0203 */
[----:B------:R-:W-:Y:S01]  /*29e0*/  IADD3 R10, PT, PT, R10, 0x7f, -R15 ;  /* 0x0000007f0a0a7810 */ /* 0x000fe20007ffe80f */
[----:B------:R-:W0:Y:S01]  /*29f0*/  MUFU.RCP R11, R9 ;  /* 0x00000009000b7308 */ /* 0x000e220000001000 */
[----:B------:R-:W-:-:S03]  /*2a00*/  FADD.FTZ R13, -R9, -RZ ;  /* 0x800000ff090d7221 */ /* 0x000fc60000010100 */
[----:B------:R-:W-:Y:S02]  /*2a10*/  IMAD.IADD R10, R10, 0x1, R7 ;  /* 0x000000010a0a7824 */ /* 0x000fe400078e0207 */
[----:B0-----:R-:W-:-:S04]  /*2a20*/  FFMA R12, R11, R13, 1 ;  /* 0x3f8000000b0c7423 */ /* 0x001fc8000000000d */
[----:B------:R-:W-:-:S04]  /*2a30*/  FFMA R14, R11, R12, R11 ;  /* 0x0000000c0b0e7223 */ /* 0x000fc8000000000b */
[----:B------:R-:W-:-:S04]  /*2a40*/  FFMA R3, R0, R14, RZ ;  /* 0x0000000e00037223 */ /* 0x000fc800000000ff */
[----:B------:R-:W-:-:S04]  /*2a50*/  FFMA R12, R13, R3, R0 ;  /* 0x000000030d0c7223 */ /* 0x000fc80000000000 */
[----:B------:R-:W-:-:S04]  /*2a60*/  FFMA R11, R14, R12, R3 ;  /* 0x0000000c0e0b7223 */ /* 0x000fc80000000003 */
[----:B------:R-:W-:-:S04]  /*2a70*/  FFMA R12, R13, R11, R0 ;  /* 0x0000000b0d0c7223 */ /* 0x000fc80000000000 */
[----:B------:R-:W-:-:S05]  /*2a80*/  FFMA R0, R14, R12, R11 ;  /* 0x0000000c0e007223 */ /* 0x000fca000000000b */
[----:B------:R-:W-:-:S04]  /*2a90*/  SHF.R.U32.HI R3, RZ, 0x17, R0 ;  /* 0x00000017ff037819 */ /* 0x000fc80000011600 */
[----:B------:R-:W-:-:S05]  /*2aa0*/  LOP3.LUT R3, R3, 0xff, RZ, 0xc0, !PT ;  /* 0x000000ff03037812 */ /* 0x000fca00078ec0ff */
[----:B------:R-:W-:-:S04]  /*2ab0*/  IMAD.IADD R9, R3, 0x1, R10 ;  /* 0x0000000103097824 */ /* 0x000fc800078e020a */
[----:B------:R-:W-:-:S05]  /*2ac0*/  VIADD R3, R9, 0xffffffff ;  /* 0xffffffff09037836 */ /* 0x000fca0000000000 */
[----:B------:R-:W-:-:S13]  /*2ad0*/  ISETP.GE.U32.AND P0, PT, R3, 0xfe, PT ;  /* 0x000000fe0300780c */ /* 0x000fda0003f06070 */
[----:B------:R-:W-:Y:S05]  /*2ae0*/  @!P0 BRA `(.L_x_35) ;  /* 0x0000000000808947 */ /* 0x000fea0003800000 */
[----:B------:R-:W-:-:S13]  /*2af0*/  ISETP.GT.AND P0, PT, R9, 0xfe, PT ;  /* 0x000000fe0900780c */ /* 0x000fda0003f04270 */
[----:B------:R-:W-:Y:S05]  /*2b00*/  @P0 BRA `(.L_x_36) ;  /* 0x00000000006c0947 */ /* 0x000fea0003800000 */
[----:B------:R-:W-:-:S13]  /*2b10*/  ISETP.GE.AND P0, PT, R9, 0x1, PT ;  /* 0x000000010900780c */ /* 0x000fda0003f06270 */
[----:B------:R-:W-:Y:S05]  /*2b20*/  @P0 BRA `(.L_x_37) ;  /* 0x0000000000740947 */ /* 0x000fea0003800000 */
[----:B------:R-:W-:Y:S02]  /*2b30*/  ISETP.GE.AND P0, PT, R9, -0x18, PT ;  /* 0xffffffe80900780c */ /* 0x000fe40003f06270 */
[----:B------:R-:W-:-:S11]  /*2b40*/  LOP3.LUT R0, R0, 0x80000000, RZ, 0xc0, !PT ;  /* 0x8000000000007812 */ /* 0x000fd600078ec0ff */
[----:B------:R-:W-:Y:S05]  /*2b50*/  @!P0 BRA `(.L_x_37) ;  /* 0x0000000000688947 */ /* 0x000fea0003800000 */
[CCC-:B------:R-:W-:Y:S01]  /*2b60*/  FFMA.RZ R3, R14.reuse, R12.reuse, R11.reuse ;  /* 0x0000000c0e037223 */ /* 0x1c0fe2000000c00b */
[CCC-:B------:R-:W-:Y:S01]  /*2b70*/  FFMA.RM R10, R14.reuse, R12.reuse, R11.reuse ;  /* 0x0000000c0e0a7223 */ /* 0x1c0fe2000000400b */
[C---:B------:R-:W-:Y:S02]  /*2b80*/  ISETP.NE.AND P2, PT, R9.reuse, RZ, PT ;  /* 0x000000ff0900720c */ /* 0x040fe40003f45270 */
[----:B------:R-:W-:Y:S02]  /*2b90*/  ISETP.NE.AND P1, PT, R9, RZ, PT ;  /* 0x000000ff0900720c */ /* 0x000fe40003f25270 */
[----:B------:R-:W-:Y:S01]  /*2ba0*/  LOP3.LUT R7, R3, 0x7fffff, RZ, 0xc0, !PT ;  /* 0x007fffff03077812 */ /* 0x000fe200078ec0ff */
[----:B------:R-:W-:Y:S01]  /*2bb0*/  FFMA.RP R3, R14, R12, R11 ;  /* 0x0000000c0e037223 */ /* 0x000fe2000000800b */
[----:B------:R-:W-:Y:S02]  /*2bc0*/  VIADD R12, R9, 0x20 ;  /* 0x00000020090c7836 */ /* 0x000fe40000000000 */
[----:B------:R-:W-:Y:S01]  /*2bd0*/  LOP3.LUT R7, R7, 0x800000, RZ, 0xfc, !PT ;  /* 0x0080000007077812 */ /* 0x000fe200078efcff */
[----:B------:R-:W-:Y:S01]  /*2be0*/  IMAD.MOV R9, RZ, RZ, -R9 ;  /* 0x000000ffff097224 */ /* 0x000fe200078e0a09 */
[----:B------:R-:W-:-:S02]  /*2bf0*/  FSETP.NEU.FTZ.AND P0, PT, R3, R10, PT ;  /* 0x0000000a0300720b */ /* 0x000fc40003f1d000 */
[----:B------:R-:W-:Y:S02]  /*2c00*/  SHF.L.U32 R12, R7, R12, RZ ;  /* 0x0000000c070c7219 */ /* 0x000fe400000006ff */
[----:B------:R-:W-:Y:S02]  /*2c10*/  SEL R10, R9, RZ, P2 ;  /* 0x000000ff090a7207 */ /* 0x000fe40001000000 */
[----:B------:R-:W-:Y:S02]  /*2c20*/  ISETP.NE.AND P1, PT, R12, RZ, P1 ;  /* 0x000000ff0c00720c */ /* 0x000fe40000f25270 */
[----:B------:R-:W-:Y:S02]  /*2c30*/  SHF.R.U32.HI R10, RZ, R10, R7 ;  /* 0x0000000aff0a7219 */ /* 0x000fe40000011607 */
[----:B------:R-:W-:Y:S02]  /*2c40*/  PLOP3.LUT P0, PT, P0, P1, PT, 0xf8, 0x8f ;  /* 0x00000000008f781c */ /* 0x000fe40000703f70 */
[----:B------:R-:W-:-:S02]  /*2c50*/  SHF.R.U32.HI R12, RZ, 0x1, R10 ;  /* 0x00000001ff0c7819 */ /* 0x000fc4000001160a */
[----:B------:R-:W-:-:S04]  /*2c60*/  SEL R3, RZ, 0x1, !P0 ;  /* 0x00000001ff037807 */ /* 0x000fc80004000000 */
[----:B------:R-:W-:-:S04]  /*2c70*/  LOP3.LUT R3, R3, 0x1, R12, 0xf8, !PT ;  /* 0x0000000103037812 */ /* 0x000fc800078ef80c */
[----:B------:R-:W-:-:S05]  /*2c80*/  LOP3.LUT R3, R3, R10, RZ, 0xc0, !PT ;  /* 0x0000000a03037212 */ /* 0x000fca00078ec0ff */
[----:B------:R-:W-:-:S05]  /*2c90*/  IMAD.IADD R3, R12, 0x1, R3 ;  /* 0x000000010c037824 */ /* 0x000fca00078e0203 */
[----:B------:R-:W-:Y:S01]  /*2ca0*/  LOP3.LUT R0, R3, R0, RZ, 0xfc, !PT ;  /* 0x0000000003007212 */ /* 0x000fe200078efcff */
[----:B------:R-:W-:Y:S06]  /*2cb0*/  BRA `(.L_x_37) ;  /* 0x0000000000107947 */ /* 0x000fec0003800000 */
.L_x_36:
[----:B------:R-:W-:-:S04]  /*2cc0*/  LOP3.LUT R0, R0, 0x80000000, RZ, 0xc0, !PT ;  /* 0x8000000000007812 */ /* 0x000fc800078ec0ff */
[----:B------:R-:W-:Y:S01]  /*2cd0*/  LOP3.LUT R0, R0, 0x7f800000, RZ, 0xfc, !PT ;  /* 0x7f80000000007812 */ /* 0x000fe200078efcff */
[----:B------:R-:W-:Y:S06]  /*2ce0*/  BRA `(.L_x_37) ;  /* 0x0000000000047947 */ /* 0x000fec0003800000 */
.L_x_35:
[----:B------:R-:W-:-:S07]  /*2cf0*/  IMAD R0, R10, 0x800000, R0 ;  /* 0x008000000a007824 */ /* 0x000fce00078e0200 */
.L_x_37:
[----:B------:R-:W-:Y:S05]  /*2d00*/  BSYNC.RECONVERGENT B2 ;  /* 0x0000000000027941 */ /* 0x000fea0003800200 */
.L_x_34:
[----:B------:R-:W-:Y:S05]  /*2d10*/  BRA `(.L_x_38) ;  /* 0x0000000000207947 */ /* 0x000fea0003800000 */
.L_x_33:
[----:B------:R-:W-:-:S04]  /*2d20*/  LOP3.LUT R0, R0, 0x80000000, R3, 0x48, !PT ;  /* 0x8000000000007812 */ /* 0x000fc800078e4803 */
[----:B------:R-:W-:Y:S01]  /*2d30*/  LOP3.LUT R0, R0, 0x7f800000, RZ, 0xfc, !PT ;  /* 0x7f80000000007812 */ /* 0x000fe200078efcff */
[----:B------:R-:W-:Y:S06]  /*2d40*/  BRA `(.L_x_38) ;  /* 0x0000000000147947 */ /* 0x000fec0003800000 */
.L_x_32:
[----:B------:R-:W-:Y:S01]  /*2d50*/  LOP3.LUT R0, R0, 0x80000000, R3, 0x48, !PT ;  /* 0x8000000000007812 */ /* 0x000fe200078e4803 */
[----:B------:R-:W-:Y:S06]  /*2d60*/  BRA `(.L_x_38) ;  /* 0x00000000000c7947 */ /* 0x000fec0003800000 */
.L_x_31:
[----:B------:R-:W0:Y:S01]  /*2d70*/  MUFU.RSQ R0, -QNAN ;  /* 0xffc0000000007908 */ /* 0x000e220000001400 */
[----:B------:R-:W-:Y:S05]  /*2d80*/  BRA `(.L_x_38) ;  /* 0x0000000000047947 */ /* 0x000fea0003800000 */
.L_x_30:
[----:B------:R-:W-:-:S07]  /*2d90*/  FADD.FTZ R0, R3, R0 ;  /* 0x0000000003007221 */ /* 0x000fce0000010000 */
.L_x_38:
[----:B------:R-:W-:Y:S05]  /*2da0*/  BSYNC.RECONVERGENT B1 ;  /* 0x0000000000017941 */ /* 0x000fea0003800200 */
.L_x_28:
[----:B------:R-:W-:-:S04]  /*2db0*/  IMAD.MOV.U32 R9, RZ, RZ, 0x0 ;  /* 0x00000000ff097424 */ /* 0x000fc800078e00ff */
[----:B0-----:R-:W-:Y:S05]  /*2dc0*/  RET.REL.NODEC R8 `(_Z11idft_kernelPfS_PKfS1_m) ;  /* 0xffffffd0088c7950 */ /* 0x001fea0003c3ffff */
.L_x_39:
[----:B------:R-:W-:-:S00]  /*2dd0*/  BRA `(.L_x_39) ;  /* 0xfffffffc00fc7947 */ /* 0x000fc0000383ffff */
[----:B------:R-:W-:-:S00]  /*2de0*/  NOP ;  /* 0x0000000000007918 */ /* 0x000fc00000000000 */
        /* <DEDUP_REMOVED lines=9> */
.L_x_106:


//--------------------- .text._Z11dft4_kernelPfS_PKfm --------------------------
	.section	.text._Z11dft4_kernelPfS_PKfm,"ax",@progbits
	.align	128
        .global         _Z11dft4_kernelPfS_PKfm
        .type           _Z11dft4_kernelPfS_PKfm,@function
        .size           _Z11dft4_kernelPfS_PKfm,(.L_x_108 - _Z11dft4_kernelPfS_PKfm)
        .other          _Z11dft4_kernelPfS_PKfm,@"STO_CUDA_ENTRY STV_DEFAULT"
_Z11dft4_kernelPfS_PKfm:
.text._Z11dft4_kernelPfS_PKfm:
        /* <DEDUP_REMOVED lines=15> */
[----:B------:R-:W-:-:S06]  /*00f0*/  UISETP.NE.U32.AND UP2, UPT, UR10, URZ, UPT ;  /* 0x000000ff0a00728c */ /* 0x000fcc000bf45070 */
[----:B0-----:R-:W0:Y:S02]  /*0100*/  MUFU.RCP R0, R0 ;  /* 0x0000000000007308 */ /* 0x001e240000001000 */
[----:B0-----:R-:W-:-:S06]  /*0110*/  VIADD R2, R0, 0xffffffe ;  /* 0x0ffffffe00027836 */ /* 0x001fcc0000000000 */
[----:B------:R-:W0:Y:S02]  /*0120*/  F2I.FTZ.U32.TRUNC.NTZ R2, R2 ;  /* 0x0000000200027305 */ /* 0x000e24000021f000 */
[----:B0-----:R-:W-:-:S13]  /*0130*/  R2UR UR5, R2 ;  /* 0x00000000020572ca */ /* 0x001fda00000e0000 */
[----:B------:R-:W-:-:S04]  /*0140*/  UIADD3 UR7, UPT, UPT, URZ, -UR5, URZ ;  /* 0x80000005ff077290 */ /* 0x000fc8000fffe0ff */
[----:B------:R-:W-:-:S04]  /*0150*/  UIMAD UR7, UR7, UR10, URZ ;  /* 0x0000000a070772a4 */ /* 0x000fc8000f8e02ff */
[----:B------:R-:W-:-:S04]  /*0160*/  UIMAD.WIDE.U32 UR4, UR5, UR7, UR4 ;  /* 0x00000007050472a5 */ /* 0x000fc8000f8e0004 */
[----:B------:R-:W-:-:S07]  /*0170*/  UIMAD.WIDE.U32 UR4, UR5, UR6, URZ ;  /* 0x00000006050472a5 */ /* 0x000fce000f8e00ff */
[----:B------:R-:W-:Y:S02]  /*0180*/  UMOV UR4, UR5 ;  /* 0x0000000500047c82 */ /* 0x000fe40008000000 */
[----:B------:R-:W-:-:S04]  /*0190*/  UIADD3 UR5, UPT, UPT, -UR4, URZ, URZ ;  /* 0x000000ff04057290 */ /* 0x000fc8000fffe1ff */
[----:B------:R-:W-:-:S04]  /*01a0*/  UIMAD UR5, UR10, UR5, UR6 ;  /* 0x000000050a0572a4 */ /* 0x000fc8000f8e0206 */
[----:B------:R-:W-:-:S11]  /*01b0*/  UISETP.GE.U32.AND UP0, UPT, UR5, UR10, UPT ;  /* 0x0000000a0500728c */ /* 0x000fd6000bf06070 */
[----:B------:R-:W-:Y:S02]  /*01c0*/  @UP0 UIADD3 UR5, UPT, UPT, UR5, -UR10, URZ ;  /* 0x8000000a05050290 */ /* 0x000fe4000fffe0ff */
[----:B------:R-:W-:Y:S02]  /*01d0*/  @UP0 UIADD3 UR4, UPT, UPT, UR4, 0x1, URZ ;  /* 0x0000000104040890 */ /* 0x000fe4000fffe0ff */
[----:B------:R-:W-:-:S03]  /*01e0*/  UISETP.GE.U32.AND UP1, UPT, UR5, UR10, UPT ;  /* 0x0000000a0500728c */ /* 0x000fc6000bf26070 */
[----:B------:R-:W-:-:S08]  /*01f0*/  UMOV UR5, URZ ;  /* 0x000000ff00057c82 */ /* 0x000fd00008000000 */
[----:B------:R-:W-:Y:S02]  /*0200*/  @UP1 UIADD3 UR4, UPT, UPT, UR4, 0x1, URZ ;  /* 0x0000000104041890 */ /* 0x000fe4000fffe0ff */
[----:B------:R-:W-:Y:S01]  /*0210*/  @!UP2 ULOP3.LUT UR4, URZ, UR10, URZ, 0x33, !UPT ;  /* 0x0000000aff04a292 */ /* 0x000fe2000f8e33ff */
[----:B------:R-:W-:Y:S11]  /*0220*/  BRA `(.L_x_41) ;  /* 0x0000000000087947 */ /* 0x000ff60003800000 */
.L_x_40:
[----:B------:R-:W-:-:S07]  /*0230*/  MOV R4, 0x250 ;  /* 0x0000025000047802 */ /* 0x000fce0000000f00 */
[----:B------:R-:W-:Y:S05]  /*0240*/  CALL.REL.NOINC `($__internal_4_$__cuda_sm20_div_u64) ;  /* 0x00000014003c7944 */ /* 0x000fea0003c00000 */
.L_x_41:
        /* <DEDUP_REMOVED lines=8> */
[----:B------:R-:W1:Y:S01]  /*02d0*/  S2UR UR11, SR_CgaCtaId ;  /* 0x00000000000b79c3 */ /* 0x000e620000008800 */
[----:B------:R-:W-:Y:S01]  /*02e0*/  I2F.F64 R6, R5 ;  /* 0x0000000500067312 */ /* 0x000fe20000201c00 */
[----:B------:R-:W-:Y:S02]  /*02f0*/  IMAD.MOV.U32 R12, RZ, RZ, RZ ;  /* 0x000000ffff0c7224 */ /* 0x000fe400078e00ff */
[----:B------:R-:W-:-:S05]  /*0300*/  IMAD.MOV.U32 R9, RZ, RZ, RZ ;  /* 0x000000ffff097224 */ /* 0x000fca00078e00ff */
[----:B0-----:R-:W0:Y:S01]  /*0310*/  I2F.F64.U64 R2, UR6 ;  /* 0x0000000600027d12 */ /* 0x001e220008301800 */
[----:B------:R-:W-:Y:S02]  /*0320*/  UMOV UR6, 0x400 ;  /* 0x0000040000067882 */ /* 0x000fe40000000000 */
[----:B-1----:R-:W-:-:S03]  /*0330*/  ULEA UR11, UR11, UR6, 0x18 ;  /* 0x000000060b0b7291 */ /* 0x002fc6000f8ec0ff */
[----:B------:R-:W-:Y:S01]  /*0340*/  UMOV UR6, URZ ;  /* 0x000000ff00067c82 */ /* 0x000fe20008000000 */
[----:B0-----:R-:W-:Y:S02]  /*0350*/  R2UR UR12, R2 ;  /* 0x00000000020c72ca */ /* 0x001fe400000e0000 */
[----:B------:R-:W-:-:S15]  /*0360*/  R2UR UR13, R3 ;  /* 0x00000000030d72ca */ /* 0x000fde00000e0000 */
.L_x_52:
[----:B------:R-:W0:Y:S01]  /*0370*/  S2R R0, SR_TID.X ;  /* 0x0000000000007919 */ /* 0x000e220000002100 */
[----:B------:R-:W1:Y:S01]  /*0380*/  LDC.64 R2, c[0x0][0x390] ;  /* 0x0000e400ff027b82 */ /* 0x000e620000000a00 */
[----:B------:R-:W-:-:S06]  /*0390*/  UIMAD UR18, UR10, UR6, URZ ;  /* 0x000000060a1272a4 */ /* 0x000fcc000f8e02ff */
[----:B0-----:R-:W-:-:S04]  /*03a0*/  VIADD R11, R0, UR18 ;  /* 0x00000012000b7c36 */ /* 0x001fc80008000000 */
[----:B-1----:R-:W-:-:S06]  /*03b0*/  IMAD.WIDE.U32 R2, R11, 0x4, R2 ;  /* 0x000000040b027825 */ /* 0x002fcc00078e0002 */
[----:B------:R-:W2:Y:S01]  /*03c0*/  LDG.E R2, desc[UR14][R2.64] ;  /* 0x0000000e02027981 */ /* 0x000ea2000c1e1900 */
[----:B------:R-:W-:Y:S01]  /*03d0*/  LEA R11, R0, UR11, 0x2 ;  /* 0x0000000b000b7c11 */ /* 0x000fe2000f8e10ff */
[----:B------:R-:W-:-:S04]  /*03e0*/  UMOV UR7, URZ ;  /* 0x000000ff00077c82 */ /* 0x000fc80008000000 */
[----:B--2---:R0:W-:Y:S01]  /*03f0*/  STS [R11], R2 ;  /* 0x000000020b007388 */ /* 0x0041e20000000800 */
[----:B------:R-:W-:Y:S06]  /*0400*/  BAR.SYNC.DEFER_BLOCKING 0x0 ;  /* 0x0000000000007b1d */ /* 0x000fec0000010000 */
.L_x_51:
[----:B0-----:R-:W0:Y:S01]  /*0410*/  MUFU.RCP64H R11, UR13 ;  /* 0x0000000d000b7d08 */ /* 0x001e220008001800 */
[----:B------:R-:W-:Y:S01]  /*0420*/  IMAD.U32 R14, RZ, RZ, UR12 ;  /* 0x0000000cff0e7e24 */ /* 0x000fe2000f8e00ff */
[----:B------:R-:W-:Y:S01]  /*0430*/  UIADD3 UR8, UPT, UPT, UR18, UR7, URZ ;  /* 0x0000000712087290 */ /* 0x000fe2000fffe0ff */
[----:B------:R-:W-:Y:S01]  /*0440*/  IMAD.U32 R15, RZ, RZ, UR13 ;  /* 0x0000000dff0f7e24 */ /* 0x000fe2000f8e00ff */
[----:B------:R-:W-:Y:S01]  /*0450*/  UMOV UR9, 0x401921fb ;  /* 0x401921fb00097882 */ /* 0x000fe20000000000 */
[----:B------:R-:W-:Y:S01]  /*0460*/  IMAD.MOV.U32 R10, RZ, RZ, 0x1 ;  /* 0x00000001ff0a7424 */ /* 0x000fe200078e00ff */
[----:B------:R-:W-:Y:S01]  /*0470*/  BSSY.RECONVERGENT B0, `(.L_x_43) ;  /* 0x0000019000007945 */ /* 0x000fe20003800200 */
[----:B------:R-:W-:Y:S02]  /*0480*/  IMAD.U32 R16, RZ, RZ, UR12 ;  /* 0x0000000cff107e24 */ /* 0x000fe4000f8e00ff */
[----:B------:R-:W-:Y:S02]  /*0490*/  IMAD.U32 R17, RZ, RZ, UR13 ;  /* 0x0000000dff117e24 */ /* 0x000fe4000f8e00ff */
[----:B------:R-:W1:Y:S01]  /*04a0*/  I2F.F64.U32 R2, UR8 ;  /* 0x0000000800027d12 */ /* 0x000e620008201800 */
[----:B------:R-:W-:Y:S01]  /*04b0*/  UMOV UR8, 0x3fa6defc ;  /* 0x3fa6defc00087882 */ /* 0x000fe20000000000 */
[----:B0-----:R-:W-:-:S08]  /*04c0*/  DFMA R14, R10, -R14, 1 ;  /* 0x3ff000000a0e742b */ /* 0x001fd0000000080e */
[----:B------:R-:W-:Y:S02]  /*04d0*/  DFMA R14, R14, R14, R14 ;  /* 0x0000000e0e0e722b */ /* 0x000fe4000000000e */
[----:B-1----:R-:W-:Y:S01]  /*04e0*/  DMUL R2, R2, UR8 ;  /* 0x0000000802027c28 */ /* 0x002fe20008000000 */
[----:B------:R-:W-:-:S05]  /*04f0*/  ULEA UR8, UR7, UR11, 0x2 ;  /* 0x0000000b07087291 */ /* 0x000fca000f8e10ff */
[----:B------:R-:W-:Y:S02]  /*0500*/  DFMA R10, R10, R14, R10 ;  /* 0x0000000e0a0a722b */ /* 0x000fe4000000000a */
[----:B------:R-:W-:Y:S02]  /*0510*/  DMUL R14, R6, R2 ;  /* 0x00000002060e7228 */ /* 0x000fe40000000000 */
[----:B------:R-:W0:Y:S04]  /*0520*/  LDS R13, [UR8] ;  /* 0x00000008ff0d7984 */ /* 0x000e280008000800 */
[----:B------:R-:W-:-:S04]  /*0530*/  DFMA R16, R10, -R16, 1 ;  /* 0x3ff000000a10742b */ /* 0x000fc80000000810 */
[----:B------:R-:W-:-:S04]  /*0540*/  FSETP.GEU.AND P1, PT, |R15|, 6.5827683646048100446e-37, PT ;  /* 0x036000000f00780b */ /* 0x000fc80003f2e200 */
        /* <DEDUP_REMOVED lines=8> */
[----:B------:R-:W-:Y:S05]  /*05d0*/  CALL.REL.NOINC `($__internal_3_$__cuda_sm20_div_rn_f64_full) ;  /* 0x0000000800c87944 */ /* 0x000fea0003c00000 */
[----:B------:R-:W-:Y:S02]  /*05e0*/  IMAD.MOV.U32 R2, RZ, RZ, R18 ;  /* 0x000000ffff027224 */ /* 0x000fe400078e0012 */
[----:B------:R-:W-:-:S07]  /*05f0*/  IMAD.MOV.U32 R3, RZ, RZ, R19 ;  /* 0x000000ffff037224 */ /* 0x000fce00078e0013 */
.L_x_44:
[----:B------:R-:W-:Y:S05]  /*0600*/  BSYNC.RECONVERGENT B0 ;  /* 0x0000000000007941 */ /* 0x000fea0003800200 */
.L_x_43:
        /* <DEDUP_REMOVED lines=23> */
.L_x_47:
        /* <DEDUP_REMOVED lines=29> */
[C---:B------:R-:W-:Y:S01]  /*0950*/  SHF.L.W.U32.HI R2, R3.reuse, 0x2, R0 ;  /* 0x0000000203027819 */ /* 0x040fe20000010e00 */
[----:B------:R-:W-:-:S03]  /*0960*/  IMAD.SHL.U32 R3, R3, 0x4, RZ ;  /* 0x0000000403037824 */ /* 0x000fc600078e00ff */
[----:B------:R-:W-:-:S04]  /*0970*/  SHF.R.S32.HI R4, RZ, 0x1f, R2 ;  /* 0x0000001fff047819 */ /* 0x000fc80000011402 */
[C---:B------:R-:W-:Y:S02]  /*0980*/  LOP3.LUT R10, R4.reuse, R3, RZ, 0x3c, !PT ;  /* 0x00000003040a7212 */ /* 0x040fe400078e3cff */
[----:B------:R-:W-:Y:S02]  /*0990*/  LOP3.LUT R11, R4, R2, RZ, 0x3c, !PT ;  /* 0x00000002040b7212 */ /* 0x000fe400078e3cff */
[----:B------:R-:W-:Y:S02]  /*09a0*/  SHF.R.U32.HI R3, RZ, 0x1e, R0 ;  /* 0x0000001eff037819 */ /* 0x000fe40000011600 */
[C---:B------:R-:W-:Y:S02]  /*09b0*/  LOP3.LUT R4, R2.reuse, R15, RZ, 0x3c, !PT ;  /* 0x0000000f02047212 */ /* 0x040fe400078e3cff */
[----:B------:R-:W1:Y:S01]  /*09c0*/  I2F.F64.S64 R10, R10 ;  /* 0x0000000a000a7312 */ /* 0x000e620000301c00 */
[----:B------:R-:W-:Y:S02]  /*09d0*/  LEA.HI R0, R2, R3, RZ, 0x1 ;  /* 0x0000000302007211 */ /* 0x000fe400078f08ff */
[----:B------:R-:W-:-:S03]  /*09e0*/  ISETP.GE.AND P2, PT, R4, RZ, PT ;  /* 0x000000ff0400720c */ /* 0x000fc60003f46270 */
[----:B------:R-:W-:-:S04]  /*09f0*/  IMAD.MOV R2, RZ, RZ, -R0 ;  /* 0x000000ffff027224 */ /* 0x000fc800078e0a00 */
[----:B------:R-:W-:Y:S01]  /*0a00*/  @!P1 IMAD.MOV.U32 R0, RZ, RZ, R2 ;  /* 0x000000ffff009224 */ /* 0x000fe200078e0002 */
[----:B-1----:R-:W-:-:S10]  /*0a10*/  DMUL R16, R10, UR8 ;  /* 0x000000080a107c28 */ /* 0x002fd40008000000 */
[----:B------:R-:W1:Y:S02]  /*0a20*/  F2F.F32.F64 R16, R16 ;  /* 0x0000001000107310 */ /* 0x000e640000301000 */
[----:B01----:R-:W-:-:S07]  /*0a30*/  FSEL R4, -R16, R16, !P2 ;  /* 0x0000001010047208 */ /* 0x003fce0005000100 */
.L_x_46:
[----:B------:R-:W-:Y:S05]  /*0a40*/  BSYNC.RECONVERGENT B0 ;  /* 0x0000000000007941 */ /* 0x000fea0003800200 */
.L_x_45:
[----:B------:R-:W-:Y:S02]  /*0a50*/  IMAD.MOV.U32 R16, RZ, RZ, 0x37cbac00 ;  /* 0x37cbac00ff107424 */ /* 0x000fe400078e00ff */
[----:B------:R-:W-:Y:S01]  /*0a60*/  FMUL R3, R4, R4 ;  /* 0x0000000404037220 */ /* 0x000fe20000400000 */
[----:B------:R-:W-:Y:S01]  /*0a70*/  LOP3.LUT R8, R0, 0x1, RZ, 0xc0, !PT ;  /* 0x0000000100087812 */ /* 0x000fe200078ec0ff */
[----:B------:R-:W-:Y:S01]  /*0a80*/  IMAD.MOV.U32 R17, RZ, RZ, 0x3c0885e4 ;  /* 0x3c0885e4ff117424 */ /* 0x000fe200078e00ff */
[----:B------:R-:W-:Y:S01]  /*0a90*/  BSSY.RECONVERGENT B0, `(.L_x_48) ;  /* 0x0000044000007945 */ /* 0x000fe20003800200 */
[----:B------:R-:W-:Y:S01]  /*0aa0*/  FFMA R2, R3, R16, -0.0013887860113754868507 ;  /* 0xbab607ed03027423 */ /* 0x000fe20000000010 */
[----:B------:R-:W-:Y:S01]  /*0ab0*/  ISETP.NE.U32.AND P1, PT, R8, 0x1, PT ;  /* 0x000000010800780c */ /* 0x000fe20003f25070 */
[----:B------:R-:W-:Y:S02]  /*0ac0*/  VIADD R0, R0, 0x1 ;  /* 0x0000000100007836 */ /* 0x000fe40000000000 */
[----:B------:R-:W-:Y:S01]  /*0ad0*/  IMAD.MOV.U32 R14, RZ, RZ, 0x3e2aaaa8 ;  /* 0x3e2aaaa8ff0e7424 */ /* 0x000fe200078e00ff */
[----:B------:R-:W-:-:S02]  /*0ae0*/  FSEL R2, R2, -0.00019574658654164522886, P1 ;  /* 0xb94d415302027808 */ /* 0x000fc40000800000 */
[----:B------:R-:W-:Y:S02]  /*0af0*/  FSEL R8, R17, 0.041666727513074874878, !P1 ;  /* 0x3d2aaabb11087808 */ /* 0x000fe40004800000 */
[----:B------:R-:W-:Y:S02]  /*0b00*/  LOP3.LUT P2, RZ, R0, 0x2, RZ, 0xc0, !PT ;  /* 0x0000000200ff7812 */ /* 0x000fe4000784c0ff */
[----:B------:R-:W-:Y:S01]  /*0b10*/  FSEL R0, R4, 1, !P1 ;  /* 0x3f80000004007808 */ /* 0x000fe20004800000 */
[----:B------:R-:W-:Y:S01]  /*0b20*/  FFMA R2, R3, R2, R8 ;  /* 0x0000000203027223 */ /* 0x000fe20000000008 */
[----:B------:R-:W-:-:S03]  /*0b30*/  FSEL R21, -R14, -0.4999999701976776123, !P1 ;  /* 0xbeffffff0e157808 */ /* 0x000fc60004800100 */
[C---:B------:R-:W-:Y:S02]  /*0b40*/  FFMA R11, R3.reuse, R0, RZ ;  /* 0x00000000030b7223 */ /* 0x040fe400000000ff */
[----:B------:R-:W-:-:S04]  /*0b50*/  FFMA R2, R3, R2, R21 ;  /* 0x0000000203027223 */ /* 0x000fc80000000015 */
[----:B------:R-:W-:-:S04]  /*0b60*/  FFMA R0, R11, R2, R0 ;  /* 0x000000020b007223 */ /* 0x000fc80000000000 */
[----:B------:R-:W-:-:S04]  /*0b70*/  @P2 FADD R0, RZ, -R0 ;  /* 0x80000000ff002221 */ /* 0x000fc80000000000 */
[----:B------:R-:W-:Y:S01]  /*0b80*/  FFMA R9, R13, R0, R9 ;  /* 0x000000000d097223 */ /* 0x000fe20000000009 */
        /* <DEDUP_REMOVED lines=10> */
[----:B------:R-:W-:-:S07]  /*0c30*/  LOP3.LUT R23, R4, 0x80000000, RZ, 0xfc, !PT ;  /* 0x8000000004177812 */ /* 0x000fce00078efcff */
.L_x_50:
        /* <DEDUP_REMOVED lines=10> */
[----:B-1----:R-:W-:Y:S01]  /*0ce0*/  SHF.R.U32.HI R4, RZ, 0x17, R15 ;  /* 0x00000017ff047819 */ /* 0x002fe2000001160f */
        /* <DEDUP_REMOVED lines=15> */
[--C-:B------:R-:W-:Y:S02]  /*0de0*/  SHF.R.U32.HI R19, RZ, 0x1e, R0.reuse ;  /* 0x0000001eff137819 */ /* 0x100fe40000011600 */
[C---:B------:R-:W-:Y:S01]  /*0df0*/  SHF.L.W.U32.HI R2, R3.reuse, 0x2, R0 ;  /* 0x0000000203027819 */ /* 0x040fe20000010e00 */
[----:B------:R-:W-:-:S03]  /*0e00*/  IMAD.SHL.U32 R3, R3, 0x4, RZ ;  /* 0x0000000403037824 */ /* 0x000fc600078e00ff */
[----:B------:R-:W-:Y:S02]  /*0e10*/  SHF.R.S32.HI R4, RZ, 0x1f, R2 ;  /* 0x0000001fff047819 */ /* 0x000fe40000011402 */
[----:B------:R-:W-:Y:S02]  /*0e20*/  LEA.HI R19, R2, R19, RZ, 0x1 ;  /* 0x0000001302137211 */ /* 0x000fe400078f08ff */
[C---:B------:R-:W-:Y:S02]  /*0e30*/  LOP3.LUT R10, R4.reuse, R3, RZ, 0x3c, !PT ;  /* 0x00000003040a7212 */ /* 0x040fe400078e3cff */
[----:B------:R-:W-:Y:S01]  /*0e40*/  LOP3.LUT R11, R4, R2, RZ, 0x3c, !PT ;  /* 0x00000002040b7212 */ /* 0x000fe200078e3cff */
[----:B------:R-:W-:Y:S01]  /*0e50*/  IMAD.MOV R0, RZ, RZ, -R19 ;  /* 0x000000ffff007224 */ /* 0x000fe200078e0a13 */
[----:B------:R-:W-:-:S03]  /*0e60*/  LOP3.LUT R15, R2, R15, RZ, 0x3c, !PT ;  /* 0x0000000f020f7212 */ /* 0x000fc600078e3cff */
[----:B------:R-:W-:Y:S01]  /*0e70*/  @!P1 IMAD.MOV.U32 R19, RZ, RZ, R0 ;  /* 0x000000ffff139224 */ /* 0x000fe200078e0000 */
[----:B------:R-:W1:Y:S01]  /*0e80*/  I2F.F64.S64 R10, R10 ;  /* 0x0000000a000a7312 */ /* 0x000e620000301c00 */
[----:B------:R-:W-:Y:S01]  /*0e90*/  ISETP.GE.AND P0, PT, R15, RZ, PT ;  /* 0x000000ff0f00720c */ /* 0x000fe20003f06270 */
[----:B-1----:R-:W-:-:S10]  /*0ea0*/  DMUL R20, R10, UR8 ;  /* 0x000000080a147c28 */ /* 0x002fd40008000000 */
[----:B------:R-:W1:Y:S02]  /*0eb0*/  F2F.F32.F64 R20, R20 ;  /* 0x0000001400147310 */ /* 0x000e640000301000 */
[----:B01----:R-:W-:-:S07]  /*0ec0*/  FSEL R18, -R20, R20, !P0 ;  /* 0x0000001414127208 */ /* 0x003fce0004000100 */
.L_x_49:
[----:B------:R-:W-:Y:S05]  /*0ed0*/  BSYNC.RECONVERGENT B0 ;  /* 0x0000000000007941 */ /* 0x000fea0003800200 */
.L_x_48:
[----:B------:R-:W-:Y:S01]  /*0ee0*/  FMUL R3, R18, R18 ;  /* 0x0000001212037220 */ /* 0x000fe20000400000 */
[C---:B------:R-:W-:Y:S01]  /*0ef0*/  LOP3.LUT R0, R19.reuse, 0x1, RZ, 0xc0, !PT ;  /* 0x0000000113007812 */ /* 0x040fe200078ec0ff */
[----:B------:R-:W-:Y:S01]  /*0f00*/  UIADD3 UR7, UPT, UPT, UR7, 0x1, URZ ;  /* 0x0000000107077890 */ /* 0x000fe2000fffe0ff */
[----:B------:R-:W-:Y:S01]  /*0f10*/  LOP3.LUT P1, RZ, R19, 0x2, RZ, 0xc0, !PT ;  /* 0x0000000213ff7812 */ /* 0x000fe2000782c0ff */
[----:B------:R-:W-:Y:S01]  /*0f20*/  FFMA R16, R3, R16, -0.0013887860113754868507 ;  /* 0xbab607ed03107423 */ /* 0x000fe20000000010 */
[----:B------:R-:W-:Y:S01]  /*0f30*/  ISETP.NE.U32.AND P0, PT, R0, 0x1, PT ;  /* 0x000000010000780c */ /* 0x000fe20003f05070 */
[----:B------:R-:W-:-:S03]  /*0f40*/  UISETP.NE.AND UP0, UPT, UR7, UR10, UPT ;  /* 0x0000000a0700728c */ /* 0x000fc6000bf05270 */
[----:B------:R-:W-:Y:S02]  /*0f50*/  FSEL R2, R17, 0.041666727513074874878, P0 ;  /* 0x3d2aaabb11027808 */ /* 0x000fe40000000000 */
[----:B------:R-:W-:Y:S02]  /*0f60*/  FSEL R16, R16, -0.00019574658654164522886, !P0 ;  /* 0xb94d415310107808 */ /* 0x000fe40004000000 */
[----:B------:R-:W-:Y:S02]  /*0f70*/  FSEL R0, R18, 1, P0 ;  /* 0x3f80000012007808 */ /* 0x000fe40000000000 */
[----:B------:R-:W-:Y:S01]  /*0f80*/  FSEL R15, -R14, -0.4999999701976776123, P0 ;  /* 0xbeffffff0e0f7808 */ /* 0x000fe20000000100 */
[C---:B------:R-:W-:Y:S02]  /*0f90*/  FFMA R2, R3.reuse, R16, R2 ;  /* 0x0000001003027223 */ /* 0x040fe40000000002 */
[C---:B------:R-:W-:Y:S02]  /*0fa0*/  FFMA R11, R3.reuse, R0, RZ ;  /* 0x00000000030b7223 */ /* 0x040fe400000000ff */
[----:B------:R-:W-:-:S04]  /*0fb0*/  FFMA R2, R3, R2, R15 ;  /* 0x0000000203027223 */ /* 0x000fc8000000000f */
[----:B------:R-:W-:-:S04]  /*0fc0*/  FFMA R0, R11, R2, R0 ;  /* 0x000000020b007223 */ /* 0x000fc80000000000 */
[----:B------:R-:W-:-:S04]  /*0fd0*/  @P1 FADD R0, RZ, -R0 ;  /* 0x80000000ff001221 */ /* 0x000fc80000000000 */
[----:B------:R-:W-:Y:S01]  /*0fe0*/  FFMA R12, -R13, R0, R12 ;  /* 0x000000000d0c7223 */ /* 0x000fe2000000010c */
[----:B------:R-:W-:Y:S06]  /*0ff0*/  BRA.U UP0, `(.L_x_51) ;  /* 0xfffffff500047547 */ /* 0x000fec000b83ffff */
[----:B------:R-:W-:Y:S01]  /*1000*/  BAR.SYNC.DEFER_BLOCKING 0x0 ;  /* 0x0000000000007b1d */ /* 0x000fe20000010000 */
[----:B------:R-:W-:-:S04]  /*1010*/  UIADD3 UR6, UPT, UPT, UR6, 0x1, URZ ;  /* 0x0000000106067890 */ /* 0x000fc8000fffe0ff */
[----:B------:R-:W-:-:S04]  /*1020*/  UISETP.GT.U32.AND UP0, UPT, UR4, UR6, UPT ;  /* 0x000000060400728c */ /* 0x000fc8000bf04070 */
[----:B------:R-:W-:-:S09]  /*1030*/  UISETP.GT.U32.AND.EX UP0, UPT, UR5, URZ, UPT, UP0 ;  /* 0x000000ff0500728c */ /* 0x000fd2000bf04100 */
[----:B------:R-:W-:Y:S05]  /*1040*/  BRA.U UP0, `(.L_x_52) ;  /* 0xfffffff100c87547 */ /* 0x000fea000b83ffff */
.L_x_42:
[----:B------:R-:W0:Y:S01]  /*1050*/  LDCU.128 UR16, c[0x0][0x380] ;  /* 0x00007000ff1077ac */ /* 0x000e220008000c00 */
[----:B------:R-:W-:Y:S01]  /*1060*/  IMAD.SHL.U32 R4, R5, 0x4, RZ ;  /* 0x0000000405047824 */ /* 0x000fe200078e00ff */
[----:B------:R-:W-:-:S04]  /*1070*/  SHF.R.S32.HI R0, RZ, 0x1f, R5 ;  /* 0x0000001fff007819 */ /* 0x000fc80000011405 */
        /* <DEDUP_REMOVED lines=8> */
        .weak           $__internal_3_$__cuda_sm20_div_rn_f64_full
        .type           $__internal_3_$__cuda_sm20_div_rn_f64_full,@function
        .size           $__internal_3_$__cuda_sm20_div_rn_f64_full,($__internal_4_$__cuda_sm20_div_u64 - $__internal_3_$__cuda_sm20_div_rn_f64_full)
$__internal_3_$__cuda_sm20_div_rn_f64_full:
[----:B------:R-:W-:Y:S01]  /*1100*/  IMAD.U32 R0, RZ, RZ, UR13 ;  /* 0x0000000dff007e24 */ /* 0x000fe2000f8e00ff */
[----:B------:R-:W-:Y:S02]  /*1110*/  ULOP3.LUT UR8, UR13, 0x800fffff, URZ, 0xc0, !UPT ;  /* 0x800fffff0d087892 */ /* 0x000fe4000f8ec0ff */
[----:B------:R-:W-:Y:S01]  /*1120*/  IMAD.U32 R17, RZ, RZ, UR13 ;  /* 0x0000000dff117e24 */ /* 0x000fe2000f8e00ff */
[C---:B------:R-:W-:Y:S01]  /*1130*/  FSETP.GEU.AND P2, PT, |R15|.reuse, 1.469367938527859385e-39, PT ;  /* 0x001000000f00780b */ /* 0x040fe20003f4e200 */
[----:B------:R-:W-:Y:S01]  /*1140*/  IMAD.U32 R11, RZ, RZ, UR13 ;  /* 0x0000000dff0b7e24 */ /* 0x000fe2000f8e00ff */
[----:B------:R-:W-:Y:S01]  /*1150*/  FSETP.GEU.AND P0, PT, |R0|, 1.469367938527859385e-39, PT ;  /* 0x001000000000780b */ /* 0x000fe20003f0e200 */
[----:B------:R-:W-:Y:S01]  /*1160*/  ULOP3.LUT UR9, UR8, 0x3ff00000, URZ, 0xfc, !UPT ;  /* 0x3ff0000008097892 */ /* 0x000fe2000f8efcff */
[----:B------:R-:W-:Y:S01]  /*1170*/  IMAD.U32 R10, RZ, RZ, UR12 ;  /* 0x0000000cff0a7e24 */ /* 0x000fe2000f8e00ff */
[----:B------:R-:W-:Y:S01]  /*1180*/  LOP3.LUT R4, R15, 0x7ff00000, RZ, 0xc0, !PT ;  /* 0x7ff000000f047812 */ /* 0x000fe200078ec0ff */
[----:B------:R-:W-:Y:S01]  /*1190*/  IMAD.MOV.U32 R11, RZ, RZ, R17 ;  /* 0x000000ffff0b7224 */ /* 0x000fe200078e0011 */
[----:B------:R-:W-:Y:S01]  /*11a0*/  UMOV UR8, UR12 ;  /* 0x0000000c00087c82 */ /* 0x000fe20008000000 */
[----:B------:R-:W-:Y:S01]  /*11b0*/  IMAD.MOV.U32 R18, RZ, RZ, 0x1 ;  /* 0x00000001ff127424 */ /* 0x000fe200078e00ff */
[----:B------:R-:W-:Y:S01]  /*11c0*/  BSSY.RECONVERGENT B1, `(.L_x_53) ;  /* 0x0000054000017945 */ /* 0x000fe20003800200 */
[----:B------:R-:W-:Y:S01]  /*11d0*/  IMAD.U32 R2, RZ, RZ, UR8 ;  /* 0x00000008ff027e24 */ /* 0x000fe2000f8e00ff */
[----:B------:R-:W-:Y:S01]  /*11e0*/  ULOP3.LUT UR8, UR13, 0x7ff00000, URZ, 0xc0, !UPT ;  /* 0x7ff000000d087892 */ /* 0x000fe2000f8ec0ff */
[----:B------:R-:W-:Y:S01]  /*11f0*/  IMAD.U32 R3, RZ, RZ, UR9 ;  /* 0x00000009ff037e24 */ /* 0x000fe2000f8e00ff */
[----:B------:R-:W-:Y:S01]  /*1200*/  @!P2 LOP3.LUT R21, R11, 0x7ff00000, RZ, 0xc0, !PT ;  /* 0x7ff000000b15a812 */ /* 0x000fe200078ec0ff */
[----:B------:R-:W-:Y:S01]  /*1210*/  IMAD.U32 R16, RZ, RZ, UR12 ;  /* 0x0000000cff107e24 */ /* 0x000fe2000f8e00ff */
[----:B------:R-:W-:Y:S01]  /*1220*/  @!P0 DMUL R2, R10, 8.98846567431157953865e+307 ;  /* 0x7fe000000a028828 */ /* 0x000fe20000000000 */
[----:B------:R-:W-:Y:S01]  /*1230*/  IMAD.MOV.U32 R0, RZ, RZ, 0x1ca00000 ;  /* 0x1ca00000ff007424 */ /* 0x000fe200078e00ff */
[C---:B------:R-:W-:Y:S01]  /*1240*/  @!P2 ISETP.GE.U32.AND P3, PT, R4.reuse, R21, PT ;  /* 0x000000150400a20c */ /* 0x040fe20003f66070 */
[----:B------:R-:W-:Y:S01]  /*1250*/  IMAD.MOV.U32 R25, RZ, RZ, R4 ;  /* 0x000000ffff197224 */ /* 0x000fe200078e0004 */
[----:B------:R-:W-:Y:S01]  /*1260*/  ISETP.GE.U32.AND P1, PT, R4, UR8, PT ;  /* 0x0000000804007c0c */ /* 0x000fe2000bf26070 */
[----:B------:R-:W-:Y:S01]  /*1270*/  IMAD.U32 R24, RZ, RZ, UR8 ;  /* 0x00000008ff187e24 */ /* 0x000fe2000f8e00ff */
[----:B------:R-:W0:Y:S01]  /*1280*/  MUFU.RCP64H R19, R3 ;  /* 0x0000000300137308 */ /* 0x000e220000001800 */
[----:B------:R-:W-:-:S03]  /*1290*/  @!P2 SEL R21, R0, 0x63400000, !P3 ;  /* 0x634000000015a807 */ /* 0x000fc60005800000 */
[----:B------:R-:W-:Y:S02]  /*12a0*/  @!P0 LOP3.LUT R24, R3, 0x7ff00000, RZ, 0xc0, !PT ;  /* 0x7ff0000003188812 */ /* 0x000fe400078ec0ff */
[----:B------:R-:W-:-:S04]  /*12b0*/  @!P2 LOP3.LUT R22, R21, 0x80000000, R15, 0xf8, !PT ;  /* 0x800000001516a812 */ /* 0x000fc800078ef80f */
[----:B------:R-:W-:Y:S01]  /*12c0*/  @!P2 LOP3.LUT R23, R22, 0x100000, RZ, 0xfc, !PT ;  /* 0x001000001617a812 */ /* 0x000fe200078efcff */
[----:B------:R-:W-:Y:S01]  /*12d0*/  @!P2 IMAD.MOV.U32 R22, RZ, RZ, RZ ;  /* 0x000000ffff16a224 */ /* 0x000fe200078e00ff */
[----:B0-----:R-:W-:-:S08]  /*12e0*/  DFMA R16, R18, -R2, 1 ;  /* 0x3ff000001210742b */ /* 0x001fd00000000802 */
        /* <DEDUP_REMOVED lines=9> */
[----:B------:R-:W-:Y:S02]  /*1380*/  DMUL R18, R20, R16 ;  /* 0x0000001014127228 */ /* 0x000fe40000000000 */
[----:B------:R-:W-:-:S05]  /*1390*/  VIADD R26, R25, 0xffffffff ;  /* 0xffffffff191a7836 */ /* 0x000fca0000000000 */
[----:B------:R-:W-:Y:S01]  /*13a0*/  ISETP.GT.U32.AND P0, PT, R26, 0x7feffffe, PT ;  /* 0x7feffffe1a00780c */ /* 0x000fe20003f04070 */
[----:B------:R-:W-:Y:S01]  /*13b0*/  VIADD R26, R24, 0xffffffff ;  /* 0xffffffff181a7836 */ /* 0x000fe20000000000 */
[----:B------:R-:W-:-:S04]  /*13c0*/  DFMA R22, R18, -R2, R16 ;  /* 0x800000021216722b */ /* 0x000fc80000000010 */
[----:B------:R-:W-:-:S04]  /*13d0*/  ISETP.GT.U32.OR P0, PT, R26, 0x7feffffe, P0 ;  /* 0x7feffffe1a00780c */ /* 0x000fc80000704470 */
[----:B------:R-:W-:-:S09]  /*13e0*/  DFMA R22, R20, R22, R18 ;  /* 0x000000161416722b */ /* 0x000fd20000000012 */
        /* <DEDUP_REMOVED lines=28> */
.L_x_54:
        /* <DEDUP_REMOVED lines=16> */
.L_x_57:
[----:B------:R-:W-:Y:S01]  /*16b0*/  LOP3.LUT R19, R11, 0x80000, RZ, 0xfc, !PT ;  /* 0x000800000b137812 */ /* 0x000fe200078efcff */
[----:B------:R-:W-:Y:S01]  /*16c0*/  IMAD.MOV.U32 R18, RZ, RZ, R10 ;  /* 0x000000ffff127224 */ /* 0x000fe200078e000a */
[----:B------:R-:W-:Y:S06]  /*16d0*/  BRA `(.L_x_55) ;  /* 0x0000000000087947 */ /* 0x000fec0003800000 */
.L_x_56:
[----:B------:R-:W-:Y:S01]  /*16e0*/  LOP3.LUT R19, R15, 0x80000, RZ, 0xfc, !PT ;  /* 0x000800000f137812 */ /* 0x000fe200078efcff */
[----:B------:R-:W-:-:S07]  /*16f0*/  IMAD.MOV.U32 R18, RZ, RZ, R14 ;  /* 0x000000ffff127224 */ /* 0x000fce00078e000e */
.L_x_55:
[----:B------:R-:W-:Y:S05]  /*1700*/  BSYNC.RECONVERGENT B1 ;  /* 0x0000000000017941 */ /* 0x000fea0003800200 */
.L_x_53:
[----:B------:R-:W-:Y:S02]  /*1710*/  IMAD.MOV.U32 R2, RZ, RZ, R8 ;  /* 0x000000ffff027224 */ /* 0x000fe400078e0008 */
[----:B------:R-:W-:-:S04]  /*1720*/  IMAD.MOV.U32 R3, RZ, RZ, 0x0 ;  /* 0x00000000ff037424 */ /* 0x000fc800078e00ff */
[----:B------:R-:W-:Y:S05]  /*1730*/  RET.REL.NODEC R2 `(_Z11dft4_kernelPfS_PKfm) ;  /* 0xffffffe802307950 */ /* 0x000fea0003c3ffff */
        .weak           $__internal_4_$__cuda_sm20_div_u64
        .type           $__internal_4_$__cuda_sm20_div_u64,@function
        .size           $__internal_4_$__cuda_sm20_div_u64,(.L_x_108 - $__internal_4_$__cuda_sm20_div_u64)
$__internal_4_$__cuda_sm20_div_u64:
[----:B------:R-:W-:Y:S01]  /*1740*/  UMOV UR4, UR10 ;  /* 0x0000000a00047c82 */ /* 0x000fe20008000000 */
[----:B------:R-:W-:Y:S01]  /*1750*/  UMOV UR5, URZ ;  /* 0x000000ff00057c82 */ /* 0x000fe20008000000 */
[----:B------:R-:W0:Y:S01]  /*1760*/  LDCU.64 UR12, c[0x0][0x398] ;  /* 0x00007300ff0c77ac */ /* 0x000e220008000a00 */
[----:B------:R-:W1:Y:S08]  /*1770*/  I2F.U64.RP R0, UR4 ;  /* 0x0000000400007d12 */ /* 0x000e700008309000 */
[----:B-1----:R-:W1:Y:S02]  /*1780*/  MUFU.RCP R0, R0 ;  /* 0x0000000000007308 */ /* 0x002e640000001000 */
[----:B-1----:R-:W-:-:S06]  /*1790*/  VIADD R2, R0, 0x1ffffffe ;  /* 0x1ffffffe00027836 */ /* 0x002fcc0000000000 */
[----:B------:R-:W1:Y:S02]  /*17a0*/  F2I.U64.TRUNC R2, R2 ;  /* 0x0000000200027311 */ /* 0x000e64000020d800 */
[----:B-1----:R-:W-:Y:S01]  /*17b0*/  R2UR UR4, R2 ;  /* 0x00000000020472ca */ /* 0x002fe200000e0000 */
[----:B------:R-:W-:Y:S01]  /*17c0*/  IMAD.MOV.U32 R2, RZ, RZ, R4 ;  /* 0x000000ffff027224 */ /* 0x000fe200078e0004 */
[----:B------:R-:W-:Y:S01]  /*17d0*/  R2UR UR5, R3 ;  /* 0x00000000030572ca */ /* 0x000fe200000e0000 */
[----:B------:R-:W-:-:S10]  /*17e0*/  IMAD.MOV.U32 R3, RZ, RZ, 0x0 ;  /* 0x00000000ff037424 */ /* 0x000fd400078e00ff */
[----:B------:R-:W-:-:S04]  /*17f0*/  UIMAD.WIDE.U32 UR6, UR4, UR10, URZ ;  /* 0x0000000a040672a5 */ /* 0x000fc8000f8e00ff */
[----:B------:R-:W-:Y:S02]  /*1800*/  UIADD3 UR9, UP0, UPT, URZ, -UR6, URZ ;  /* 0x80000006ff097290 */ /* 0x000fe4000ff1e0ff */
[----:B------:R-:W-:Y:S02]  /*1810*/  UIMAD UR8, UR5, UR10, UR7 ;  /* 0x0000000a050872a4 */ /* 0x000fe4000f8e0207 */
[----:B------:R-:W-:Y:S02]  /*1820*/  UIMAD.WIDE.U32 UR6, UR4, UR9, URZ ;  /* 0x00000009040672a5 */ /* 0x000fe4000f8e00ff */
[----:B------:R-:W-:-:S05]  /*1830*/  UIADD3.X UR11, UPT, UPT, URZ, ~UR8, URZ, UP0, !UPT ;  /* 0x80000008ff0b7290 */ /* 0x000fca00087fe4ff */
[----:B------:R-:W-:Y:S01]  /*1840*/  UMOV UR6, UR7 ;  /* 0x0000000700067c82 */ /* 0x000fe20008000000 */
[----:B------:R-:W-:Y:S02]  /*1850*/  UMOV UR7, UR4 ;  /* 0x0000000400077c82 */ /* 0x000fe40008000000 */
[----:B------:R-:W-:-:S04]  /*1860*/  UIMAD.WIDE.U32 UR6, UP0, UR4, UR11, UR6 ;  /* 0x0000000b040672a5 */ /* 0x000fc8000f800006 */
[----:B------:R-:W-:Y:S02]  /*1870*/  UIMAD.WIDE.U32 UR6, UP1, UR5, UR9, UR6 ;  /* 0x00000009050672a5 */ /* 0x000fe4000f820006 */
[----:B------:R-:W-:Y:S02]  /*1880*/  UIMAD.WIDE.U32 UR8, UR5, UR11, URZ ;  /* 0x0000000b050872a5 */ /* 0x000fe4000f8e00ff */
[----:B------:R-:W-:Y:S02]  /*1890*/  UIMAD UR11, UR5, UR11, URZ ;  /* 0x0000000b050b72a4 */ /* 0x000fe4000f8e02ff */
[----:B------:R-:W-:Y:S02]  /*18a0*/  UIADD3.X UR6, UPT, UPT, UR9, UR5, URZ, UP0, !UPT ;  /* 0x0000000509067290 */ /* 0x000fe400087fe4ff */
[----:B------:R-:W-:-:S04]  /*18b0*/  UIADD3 UR7, UP2, UPT, UR11, UR7, URZ ;  /* 0x000000070b077290 */ /* 0x000fc8000ff5e0ff */
[----:B------:R-:W-:Y:S02]  /*18c0*/  UIMAD.WIDE.U32 UR4, UR7, UR10, URZ ;  /* 0x0000000a070472a5 */ /* 0x000fe4000f8e00ff */
[----:B------:R-:W-:Y:S02]  /*18d0*/  UIADD3.X UR8, UPT, UPT, URZ, URZ, UR6, UP2, UP1 ;  /* 0x000000ffff087290 */ /* 0x000fe400097e2406 */
[----:B------:R-:W-:Y:S02]  /*18e0*/  UIADD3 UR9, UP0, UPT, URZ, -UR4, URZ ;  /* 0x80000004ff097290 */ /* 0x000fe4000ff1e0ff */
[----:B------:R-:W-:Y:S02]  /*18f0*/  UIMAD UR4, UR8, UR10, UR5 ;  /* 0x0000000a080472a4 */ /* 0x000fe4000f8e0205 */
[----:B------:R-:W-:Y:S02]  /*1900*/  UIMAD.WIDE.U32 UR14, UR7, UR9, URZ ;  /* 0x00000009070e72a5 */ /* 0x000fe4000f8e00ff */
[----:B------:R-:W-:-:S05]  /*1910*/  UIADD3.X UR4, UPT, UPT, URZ, ~UR4, URZ, UP0, !UPT ;  /* 0x80000004ff047290 */ /* 0x000fca00087fe4ff */
[----:B------:R-:W-:Y:S02]  /*1920*/  UMOV UR6, UR15 ;  /* 0x0000000f00067c82 */ /* 0x000fe40008000000 */
[----:B------:R-:W-:-:S04]  /*1930*/  UIMAD.WIDE.U32 UR6, UP0, UR7, UR4, UR6 ;  /* 0x00000004070672a5 */ /* 0x000fc8000f800006 */
[----:B------:R-:W-:Y:S02]  /*1940*/  UIMAD.WIDE.U32 UR6, UP1, UR8, UR9, UR6 ;  /* 0x00000009080672a5 */ /* 0x000fe4000f820006 */
[----:B------:R-:W-:Y:S02]  /*1950*/  UIMAD UR9, UR8, UR4, URZ ;  /* 0x00000004080972a4 */ /* 0x000fe4000f8e02ff */
[----:B------:R-:W-:Y:S02]  /*1960*/  UIMAD.WIDE.U32 UR4, UR8, UR4, URZ ;  /* 0x00000004080472a5 */ /* 0x000fe4000f8e00ff */
[----:B------:R-:W-:Y:S02]  /*1970*/  UIADD3 UR9, UP2, UPT, UR9, UR7, URZ ;  /* 0x0000000709097290 */ /* 0x000fe4000ff5e0ff */
[----:B------:R-:W-:Y:S02]  /*1980*/  UIADD3.X UR8, UPT, UPT, UR5, UR8, URZ, UP0, !UPT ;  /* 0x0000000805087290 */ /* 0x000fe400087fe4ff */
[----:B0-----:R-:W-:Y:S01]  /*1990*/  UIMAD.WIDE.U32 UR6, UR9, UR12, URZ ;  /* 0x0000000c090672a5 */ /* 0x001fe2000f8e00ff */
[----:B------:R-:W-:Y:S01]  /*19a0*/  UMOV UR5, URZ ;  /* 0x000000ff00057c82 */ /* 0x000fe20008000000 */
[----:B------:R-:W-:-:S05]  /*19b0*/  UIADD3.X UR8, UPT, UPT, URZ, URZ, UR8, UP2, UP1 ;  /* 0x000000ffff087290 */ /* 0x000fca00097e2408 */
[----:B------:R-:W-:Y:S01]  /*19c0*/  UMOV UR4, UR7 ;  /* 0x0000000700047c82 */ /* 0x000fe20008000000 */
[----:B------:R-:W-:Y:S02]  /*19d0*/  UIMAD.WIDE.U32 UR6, UR8, UR13, URZ ;  /* 0x0000000d080672a5 */ /* 0x000fe4000f8e00ff */
[----:B------:R-:W-:-:S04]  /*19e0*/  UIMAD.WIDE.U32 UR4, UR9, UR13, UR4 ;  /* 0x0000000d090472a5 */ /* 0x000fc8000f8e0004 */
[----:B------:R-:W-:Y:S02]  /*19f0*/  UIMAD.WIDE.U32 UR4, UP0, UR8, UR12, UR4 ;  /* 0x0000000c080472a5 */ /* 0x000fe4000f800004 */
[----:B------:R-:W-:Y:S02]  /*1a00*/  UIMAD UR8, UR8, UR13, URZ ;  /* 0x0000000d080872a4 */ /* 0x000fe4000f8e02ff */
[----:B------:R-:W-:Y:S02]  /*1a10*/  UIADD3.X UR6, UPT, UPT, UR7, URZ, URZ, UP0, !UPT ;  /* 0x000000ff07067290 */ /* 0x000fe400087fe4ff */
[----:B------:R-:W-:-:S04]  /*1a20*/  UIADD3 UR7, UP0, UPT, UR8, UR5, URZ ;  /* 0x0000000508077290 */ /* 0x000fc8000ff1e0ff */
[----:B------:R-:W-:Y:S02]  /*1a30*/  UIADD3.X UR6, UPT, UPT, URZ, UR6, URZ, UP0, !UPT ;  /* 0x00000006ff067290 */ /* 0x000fe400087fe4ff */
[----:B------:R-:W-:-:S04]  /*1a40*/  UIMAD.WIDE.U32 UR4, UR7, UR10, URZ ;  /* 0x0000000a070472a5 */ /* 0x000fc8000f8e00ff */
[----:B------:R-:W-:Y:S02]  /*1a50*/  UIMAD UR5, UR6, UR10, UR5 ;  /* 0x0000000a060572a4 */ /* 0x000fe4000f8e0205 */
[----:B------:R-:W-:Y:S02]  /*1a60*/  UIADD3 UR11, UP0, UPT, -UR4, UR12, URZ ;  /* 0x0000000c040b7290 */ /* 0x000fe4000ff1e1ff */
[----:B------:R-:W-:Y:S02]  /*1a70*/  UIADD3 UR4, UP2, UPT, UR7, 0x1, URZ ;  /* 0x0000000107047890 */ /* 0x000fe4000ff5e0ff */
[----:B------:R-:W-:Y:S02]  /*1a80*/  UIADD3.X UR12, UPT, UPT, ~UR5, UR13, URZ, UP0, !UPT ;  /* 0x0000000d050c7290 */ /* 0x000fe400087fe5ff */
[----:B------:R-:W-:Y:S02]  /*1a90*/  UISETP.GE.U32.AND UP0, UPT, UR11, UR10, UPT ;  /* 0x0000000a0b00728c */ /* 0x000fe4000bf06070 */
[----:B------:R-:W-:-:S02]  /*1aa0*/  UIADD3 UR8, UP1, UPT, -UR10, UR11, URZ ;  /* 0x0000000b0a087290 */ /* 0x000fc4000ff3e1ff */
[----:B------:R-:W-:Y:S02]  /*1ab0*/  UISETP.GE.U32.AND.EX UP0, UPT, UR12, URZ, UPT, UP0 ;  /* 0x000000ff0c00728c */ /* 0x000fe4000bf06100 */
[----:B------:R-:W-:Y:S02]  /*1ac0*/  UIADD3.X UR9, UPT, UPT, UR12, -0x1, URZ, UP1, !UPT ;  /* 0xffffffff0c097890 */ /* 0x000fe40008ffe4ff */
[----:B------:R-:W-:Y:S02]  /*1ad0*/  UIADD3.X UR5, UPT, UPT, URZ, UR6, URZ, UP2, !UPT ;  /* 0x00000006ff057290 */ /* 0x000fe400097fe4ff */
[----:B------:R-:W-:Y:S02]  /*1ae0*/  USEL UR8, UR8, UR11, UP0 ;  /* 0x0000000b08087287 */ /* 0x000fe40008000000 */
[----:B------:R-:W-:Y:S02]  /*1af0*/  USEL UR7, UR4, UR7, UP0 ;  /* 0x0000000704077287 */ /* 0x000fe40008000000 */
[----:B------:R-:W-:-:S02]  /*1b00*/  USEL UR9, UR9, UR12, UP0 ;  /* 0x0000000c09097287 */ /* 0x000fc40008000000 */
[----:B------:R-:W-:Y:S02]  /*1b10*/  USEL UR6, UR5, UR6, UP0 ;  /* 0x0000000605067287 */ /* 0x000fe40008000000 */
[----:B------:R-:W-:Y:S02]  /*1b20*/  UISETP.GE.U32.AND UP0, UPT, UR8, UR10, UPT ;  /* 0x0000000a0800728c */ /* 0x000fe4000bf06070 */
[----:B------:R-:W-:Y:S02]  /*1b30*/  UIADD3 UR4, UP2, UPT, UR7, 0x1, URZ ;  /* 0x0000000107047890 */ /* 0x000fe4000ff5e0ff */
[----:B------:R-:W-:Y:S02]  /*1b40*/  UISETP.NE.U32.AND UP1, UPT, UR10, URZ, UPT ;  /* 0x000000ff0a00728c */ /* 0x000fe4000bf25070 */
[----:B------:R-:W-:Y:S02]  /*1b50*/  UISETP.GE.U32.AND.EX UP0, UPT, UR9, URZ, UPT, UP0 ;  /* 0x000000ff0900728c */ /* 0x000fe4000bf06100 */
[----:B------:R-:W-:-:S02]  /*1b60*/  UIADD3.X UR5, UPT, UPT, URZ, UR6, URZ, UP2, !UPT ;  /* 0x00000006ff057290 */ /* 0x000fc400097fe4ff */
[----:B------:R-:W-:Y:S02]  /*1b70*/  UISETP.NE.AND.EX UP1, UPT, URZ, URZ, UPT, UP1 ;  /* 0x000000ffff00728c */ /* 0x000fe4000bf25310 */
[----:B------:R-:W-:Y:S02]  /*1b80*/  USEL UR4, UR4, UR7, UP0 ;  /* 0x0000000704047287 */ /* 0x000fe40008000000 */
[----:B------:R-:W-:Y:S02]  /*1b90*/  USEL UR5, UR5, UR6, UP0 ;  /* 0x0000000605057287 */ /* 0x000fe40008000000 */
[----:B------:R-:W-:Y:S02]  /*1ba0*/  USEL UR4, UR4, 0xffffffff, UP1 ;  /* 0xffffffff04047887 */ /* 0x000fe40008800000 */
[----:B------:R-:W-:Y:S01]  /*1bb0*/  USEL UR5, UR5, 0xffffffff, UP1 ;  /* 0xffffffff05057887 */ /* 0x000fe20008800000 */
[----:B------:R-:W-:Y:S11]  /*1bc0*/  RET.REL.NODEC R2 `(_Z11dft4_kernelPfS_PKfm) ;  /* 0xffffffe4020c7950 */ /* 0x000ff60003c3ffff */
.L_x_58:
        /* <DEDUP_REMOVED lines=11> */
.L_x_108:


//--------------------- .text._Z11dft3_kernelPfS_PKfm --------------------------
	.section	.text._Z11dft3_kernelPfS_PKfm,"ax",@progbits
	.align	128
        .global         _Z11dft3_kernelPfS_PKfm
        .type           _Z11dft3_kernelPfS_PKfm,@function
        .size           _Z11dft3_kernelPfS_PKfm,(.L_x_109 - _Z11dft3_kernelPfS_PKfm)
        .other          _Z11dft3_kernelPfS_PKfm,@"STO_CUDA_ENTRY STV_DEFAULT"
_Z11dft3_kernelPfS_PKfm:
.text._Z11dft3_kernelPfS_PKfm:
[----:B------:R-:W0:Y:S01]  /*0000*/  LDC R1, c[0x0][0x37c] ;  /* 0x0000df00ff017b82 */ /* 0x000e220000000800 */
[----:B------:R-:W1:Y:S07]  /*0010*/  S2R R3, SR_TID.X ;  /* 0x0000000000037919 */ /* 0x000e6e0000002100 */
[----:B------:R-:W1:Y:S01]  /*0020*/  S2UR UR4, SR_CTAID.X ;  /* 0x00000000000479c3 */ /* 0x000e620000002500 */
[----:B------:R-:W2:Y:S01]  /*0030*/  LDCU.64 UR6, c[0x0][0x398] ;  /* 0x00007300ff0677ac */ /* 0x000ea20008000a00 */
[----:B0-----:R-:W-:-:S06]  /*0040*/  VIADD R1, R1, 0xffffffe0 ;  /* 0xffffffe001017836 */ /* 0x001fcc0000000000 */
[----:B------:R-:W1:Y:S02]  /*0050*/  LDC R2, c[0x0][0x360] ;  /* 0x0000d800ff027b82 */ /* 0x000e640000000800 */
[----:B-1----:R-:W-:-:S05]  /*0060*/  IMAD R2, R2, UR4, R3 ;  /* 0x0000000402027c24 */ /* 0x002fca000f8e0203 */
[----:B--2---:R-:W-:Y:S02]  /*0070*/  ISETP.GE.U32.AND P0, PT, R2, UR6, PT ;  /* 0x0000000602007c0c */ /* 0x004fe4000bf06070 */
[----:B------:R-:W-:-:S04]  /*0080*/  SHF.R.S32.HI R3, RZ, 0x1f, R2 ;  /* 0x0000001fff037819 */ /* 0x000fc80000011402 */
[----:B------:R-:W-:-:S13]  /*0090*/  ISETP.GE.U32.AND.EX P0, PT, R3, UR7, PT, P0 ;  /* 0x0000000703007c0c */ /* 0x000fda000bf06100 */
[----:B------:R-:W-:Y:S05]  /*00a0*/  @P0 EXIT ;  /* 0x000000000000094d */ /* 0x000fea0003800000 */
[----:B------:R-:W0:Y:S01]  /*00b0*/  LDCU.64 UR4, c[0x0][0x390] ;  /* 0x00007200ff0477ac */ /* 0x000e220008000a00 */
[----:B------:R-:W1:Y:S01]  /*00c0*/  LDCU.64 UR8, c[0x0][0x358] ;  /* 0x00006b00ff0877ac */ /* 0x000e620008000a00 */
[----:B0-----:R-:W-:-:S04]  /*00d0*/  LEA R6, P0, R2, UR4, 0x2 ;  /* 0x0000000402067c11 */ /* 0x001fc8000f8010ff */
[----:B------:R-:W-:-:S05]  /*00e0*/  LEA.HI.X R7, R2, UR5, R3, 0x2, P0 ;  /* 0x0000000502077c11 */ /* 0x000fca00080f1403 */
[----:B-1----:R-:W2:Y:S01]  /*00f0*/  LDG.E R6, desc[UR8][R6.64] ;  /* 0x0000000806067981 */ /* 0x002ea2000c1e1900 */
[----:B------:R-:W0:Y:S01]  /*0100*/  S2UR UR7, SR_CgaCtaId ;  /* 0x00000000000779c3 */ /* 0x000e220000008800 */
[----:B------:R-:W-:Y:S01]  /*0110*/  UMOV UR4, 0x400 ;  /* 0x0000040000047882 */ /* 0x000fe20000000000 */
[----:B------:R1:W3:Y:S01]  /*0120*/  I2F.F64 R8, R2 ;  /* 0x0000000200087312 */ /* 0x0002e20000201c00 */
[----:B------:R-:W-:Y:S01]  /*0130*/  CS2R R4, SRZ ;  /* 0x0000000000047805 */ /* 0x000fe2000001ff00 */
[----:B0-----:R-:W-:Y:S01]  /*0140*/  ULEA UR7, UR7, UR4, 0x18 ;  /* 0x0000000407077291 */ /* 0x001fe2000f8ec0ff */
[----:B------:R-:W0:Y:S05]  /*0150*/  LDCU.64 UR4, c[0x0][0x398] ;  /* 0x00007300ff0477ac */ /* 0x000e2a0008000a00 */
[----:B------:R-:W-:Y:S01]  /*0160*/  LEA R11, R2, UR7, 0x2 ;  /* 0x00000007020b7c11 */ /* 0x000fe2000f8e10ff */
[----:B0-----:R-:W0:Y:S01]  /*0170*/  I2F.F64.U64 R22, UR4 ;  /* 0x0000000400167d12 */ /* 0x001e220008301800 */
[----:B------:R-:W-:-:S03]  /*0180*/  UMOV UR4, URZ ;  /* 0x000000ff00047c82 */ /* 0x000fc60008000000 */
[----:B--2---:R1:W-:Y:S01]  /*0190*/  STS [R11], R6 ;  /* 0x000000060b007388 */ /* 0x0043e20000000800 */
[----:B0--3--:R-:W-:Y:S06]  /*01a0*/  BAR.SYNC.DEFER_BLOCKING 0x0 ;  /* 0x0000000000007b1d */ /* 0x009fec0000010000 */
.L_x_67:
[----:B-1----:R-:W0:Y:S01]  /*01b0*/  MUFU.RCP64H R11, R23 ;  /* 0x00000017000b7308 */ /* 0x002e220000001800 */
[----:B------:R-:W-:Y:S01]  /*01c0*/  IMAD.MOV.U32 R10, RZ, RZ, 0x1 ;  /* 0x00000001ff0a7424 */ /* 0x000fe200078e00ff */
[----:B------:R-:W-:Y:S01]  /*01d0*/  UMOV UR10, 0x3fa6defc ;  /* 0x3fa6defc000a7882 */ /* 0x000fe20000000000 */
[----:B------:R-:W-:Y:S01]  /*01e0*/  UMOV UR11, 0x401921fb ;  /* 0x401921fb000b7882 */ /* 0x000fe20000000000 */
[----:B------:R-:W-:Y:S01]  /*01f0*/  ULEA UR5, UR4, UR7, 0x2 ;  /* 0x0000000704057291 */ /* 0x000fe2000f8e10ff */
[----:B------:R-:W-:Y:S03]  /*0200*/  BSSY.RECONVERGENT B0, `(.L_x_59) ;  /* 0x0000015000007945 */ /* 0x000fe60003800200 */
[----:B------:R-:W1:Y:S01]  /*0210*/  I2F.F64.U32 R6, UR4 ;  /* 0x0000000400067d12 */ /* 0x000e620008201800 */
[----:B0-----:R-:W-:Y:S02]  /*0220*/  DFMA R12, -R22, R10, 1 ;  /* 0x3ff00000160c742b */ /* 0x001fe4000000010a */
[----:B-1----:R-:W-:-:S06]  /*0230*/  DMUL R6, R6, UR10 ;  /* 0x0000000a06067c28 */ /* 0x002fcc0008000000 */
[----:B------:R-:W-:-:S08]  /*0240*/  DFMA R12, R12, R12, R12 ;  /* 0x0000000c0c0c722b */ /* 0x000fd0000000000c */
[----:B------:R-:W-:Y:S02]  /*0250*/  DFMA R10, R10, R12, R10 ;  /* 0x0000000c0a0a722b */ /* 0x000fe4000000000a */
[----:B------:R-:W-:Y:S01]  /*0260*/  DMUL R12, R8, R6 ;  /* 0x00000006080c7228 */ /* 0x000fe20000000000 */
[----:B------:R-:W0:Y:S05]  /*0270*/  LDS R6, [UR5] ;  /* 0x00000005ff067984 */ /* 0x000e2a0008000800 */
[----:B------:R-:W-:-:S04]  /*0280*/  DFMA R14, -R22, R10, 1 ;  /* 0x3ff00000160e742b */ /* 0x000fc8000000010a */
[----:B------:R-:W-:-:S04]  /*0290*/  FSETP.GEU.AND P1, PT, |R13|, 6.5827683646048100446e-37, PT ;  /* 0x036000000d00780b */ /* 0x000fc80003f2e200 */
[----:B------:R-:W-:-:S08]  /*02a0*/  DFMA R10, R10, R14, R10 ;  /* 0x0000000e0a0a722b */ /* 0x000fd0000000000a */
[----:B------:R-:W-:-:S08]  /*02b0*/  DMUL R14, R12, R10 ;  /* 0x0000000a0c0e7228 */ /* 0x000fd00000000000 */
[----:B------:R-:W-:-:S08]  /*02c0*/  DFMA R16, -R22, R14, R12 ;  /* 0x0000000e1610722b */ /* 0x000fd0000000010c */
[----:B------:R-:W-:-:S10]  /*02d0*/  DFMA R10, R10, R16, R14 ;  /* 0x000000100a0a722b */ /* 0x000fd4000000000e */
[----:B------:R-:W-:-:S05]  /*02e0*/  FFMA R0, RZ, R23, R11 ;  /* 0x00000017ff007223 */ /* 0x000fca000000000b */
[----:B------:R-:W-:-:S13]  /*02f0*/  FSETP.GT.AND P0, PT, |R0|, 1.469367938527859385e-39, PT ;  /* 0x001000000000780b */ /* 0x000fda0003f04200 */
[----:B0-----:R-:W-:Y:S05]  /*0300*/  @P0 BRA P1, `(.L_x_60) ;  /* 0x0000000000100947 */ /* 0x001fea0000800000 */
[----:B------:R-:W-:-:S07]  /*0310*/  MOV R0, 0x330 ;  /* 0x0000033000007802 */ /* 0x000fce0000000f00 */
[----:B------:R-:W-:Y:S05]  /*0320*/  CALL.REL.NOINC `($__internal_5_$__cuda_sm20_div_rn_f64_full) ;  /* 0x0000000800bc7944 */ /* 0x000fea0003c00000 */
[----:B------:R-:W-:Y:S02]  /*0330*/  IMAD.MOV.U32 R10, RZ, RZ, R16 ;  /* 0x000000ffff0a7224 */ /* 0x000fe400078e0010 */
[----:B------:R-:W-:-:S07]  /*0340*/  IMAD.MOV.U32 R11, RZ, RZ, R17 ;  /* 0x000000ffff0b7224 */ /* 0x000fce00078e0011 */
.L_x_60:
[----:B------:R-:W-:Y:S05]  /*0350*/  BSYNC.RECONVERGENT B0 ;  /* 0x0000000000007941 */ /* 0x000fea0003800200 */
.L_x_59:
        /* <DEDUP_REMOVED lines=23> */
.L_x_63:
        /* <DEDUP_REMOVED lines=44> */
.L_x_62:
[----:B------:R-:W-:Y:S05]  /*0790*/  BSYNC.RECONVERGENT B0 ;  /* 0x0000000000007941 */ /* 0x000fea0003800200 */
.L_x_61:
        /* <DEDUP_REMOVED lines=14> */
[----:B------:R-:W-:Y:S02]  /*0880*/  FSEL R12, -R16, -0.4999999701976776123, !P0 ;  /* 0xbeffffff100c7808 */ /* 0x000fe40004000100 */
[----:B------:R-:W-:Y:S01]  /*0890*/  FSETP.GE.AND P0, PT, |R13|, 105615, PT ;  /* 0x47ce47800d00780b */ /* 0x000fe20003f06200 */
        /* <DEDUP_REMOVED lines=16> */
.L_x_66:
        /* <DEDUP_REMOVED lines=30> */
[C---:B------:R-:W-:Y:S02]  /*0b80*/  LEA.HI R20, R12.reuse, R7, RZ, 0x1 ;  /* 0x000000070c147211 */ /* 0x040fe400078f08ff */
[C---:B------:R-:W-:Y:S02]  /*0b90*/  LOP3.LUT R10, R11.reuse, R10, RZ, 0x3c, !PT ;  /* 0x0000000a0b0a7212 */ /* 0x040fe400078e3cff */
[----:B------:R-:W-:Y:S01]  /*0ba0*/  LOP3.LUT R11, R11, R12, RZ, 0x3c, !PT ;  /* 0x0000000c0b0b7212 */ /* 0x000fe200078e3cff */
[----:B0-----:R-:W-:Y:S01]  /*0bb0*/  IMAD.MOV R0, RZ, RZ, -R20 ;  /* 0x000000ffff007224 */ /* 0x001fe200078e0a14 */
[----:B------:R-:W-:-:S03]  /*0bc0*/  LOP3.LUT R13, R12, R13, RZ, 0x3c, !PT ;  /* 0x0000000d0c0d7212 */ /* 0x000fc600078e3cff */
[----:B------:R-:W-:Y:S01]  /*0bd0*/  @!P1 IMAD.MOV.U32 R20, RZ, RZ, R0 ;  /* 0x000000ffff149224 */ /* 0x000fe200078e0000 */
[----:B------:R-:W0:Y:S01]  /*0be0*/  I2F.F64.S64 R10, R10 ;  /* 0x0000000a000a7312 */ /* 0x000e220000301c00 */
[----:B------:R-:W-:Y:S01]  /*0bf0*/  ISETP.GE.AND P0, PT, R13, RZ, PT ;  /* 0x000000ff0d00720c */ /* 0x000fe20003f06270 */
[----:B0-----:R-:W-:-:S10]  /*0c00*/  DMUL R14, R10, UR10 ;  /* 0x0000000a0a0e7c28 */ /* 0x001fd40008000000 */
[----:B------:R-:W0:Y:S02]  /*0c10*/  F2F.F32.F64 R14, R14 ;  /* 0x0000000e000e7310 */ /* 0x000e240000301000 */
[----:B0-----:R-:W-:-:S07]  /*0c20*/  FSEL R19, -R14, R14, !P0 ;  /* 0x0000000e0e137208 */ /* 0x001fce0004000100 */
.L_x_65:
[----:B------:R-:W-:Y:S05]  /*0c30*/  BSYNC.RECONVERGENT B0 ;  /* 0x0000000000007941 */ /* 0x000fea0003800200 */
.L_x_64:
[----:B------:R-:W0:Y:S01]  /*0c40*/  LDCU.64 UR10, c[0x0][0x398] ;  /* 0x00007300ff0a77ac */ /* 0x000e220008000a00 */
[----:B------:R-:W-:Y:S01]  /*0c50*/  FMUL R7, R19, R19 ;  /* 0x0000001313077220 */ /* 0x000fe20000400000 */
[----:B------:R-:W-:Y:S01]  /*0c60*/  LOP3.LUT R0, R20, 0x1, RZ, 0xc0, !PT ;  /* 0x0000000114007812 */ /* 0x000fe200078ec0ff */
[----:B------:R-:W-:Y:S02]  /*0c70*/  UIADD3 UR4, UPT, UPT, UR4, 0x1, URZ ;  /* 0x0000000104047890 */ /* 0x000fe4000fffe0ff */
[----:B------:R-:W-:Y:S01]  /*0c80*/  FFMA R17, R7, R17, -0.0013887860113754868507 ;  /* 0xbab607ed07117423 */ /* 0x000fe20000000011 */
[----:B------:R-:W-:Y:S02]  /*0c90*/  ISETP.NE.U32.AND P0, PT, R0, 0x1, PT ;  /* 0x000000010000780c */ /* 0x000fe40003f05070 */
[----:B------:R-:W-:Y:S02]  /*0ca0*/  LOP3.LUT P1, RZ, R20, 0x2, RZ, 0xc0, !PT ;  /* 0x0000000214ff7812 */ /* 0x000fe4000782c0ff */
[----:B------:R-:W-:-:S02]  /*0cb0*/  FSEL R18, R18, 0.041666727513074874878, P0 ;  /* 0x3d2aaabb12127808 */ /* 0x000fc40000000000 */
[----:B------:R-:W-:Y:S02]  /*0cc0*/  FSEL R0, R17, -0.00019574658654164522886, !P0 ;  /* 0xb94d415311007808 */ /* 0x000fe40004000000 */
[----:B------:R-:W-:-:S03]  /*0cd0*/  FSEL R11, -R16, -0.4999999701976776123, P0 ;  /* 0xbeffffff100b7808 */ /* 0x000fc60000000100 */
[----:B------:R-:W-:Y:S01]  /*0ce0*/  FFMA R18, R7, R0, R18 ;  /* 0x0000000007127223 */ /* 0x000fe20000000012 */
[----:B------:R-:W-:Y:S01]  /*0cf0*/  FSEL R0, R19, 1, P0 ;  /* 0x3f80000013007808 */ /* 0x000fe20000000000 */
[----:B0-----:R-:W-:Y:S02]  /*0d00*/  UISETP.GE.U32.AND UP0, UPT, UR4, UR10, UPT ;  /* 0x0000000a0400728c */ /* 0x001fe4000bf06070 */
[C---:B------:R-:W-:Y:S02]  /*0d10*/  FFMA R11, R7.reuse, R18, R11 ;  /* 0x00000012070b7223 */ /* 0x040fe4000000000b */
[----:B------:R-:W-:Y:S01]  /*0d20*/  FFMA R7, R7, R0, RZ ;  /* 0x0000000007077223 */ /* 0x000fe200000000ff */
[----:B------:R-:W-:-:S03]  /*0d30*/  UISETP.GE.U32.AND.EX UP0, UPT, URZ, UR11, UPT, UP0 ;  /* 0x0000000bff00728c */ /* 0x000fc6000bf06100 */
[----:B------:R-:W-:-:S04]  /*0d40*/  FFMA R7, R7, R11, R0 ;  /* 0x0000000b07077223 */ /* 0x000fc80000000000 */
[----:B------:R-:W-:-:S04]  /*0d50*/  @P1 FADD R7, RZ, -R7 ;  /* 0x80000007ff071221 */ /* 0x000fc80000000000 */
[----:B------:R-:W-:Y:S01]  /*0d60*/  FFMA R4, -R6, R7, R4 ;  /* 0x0000000706047223 */ /* 0x000fe20000000104 */
[----:B------:R-:W-:Y:S06]  /*0d70*/  BRA.U !UP0, `(.L_x_67) ;  /* 0xfffffff5080c7547 */ /* 0x000fec000b83ffff */
[----:B------:R-:W0:Y:S01]  /*0d80*/  LDCU.128 UR12, c[0x0][0x380] ;  /* 0x00007000ff0c77ac */ /* 0x000e220008000c00 */
[C---:B------:R-:W-:Y:S01]  /*0d90*/  IMAD.SHL.U32 R6, R2.reuse, 0x4, RZ ;  /* 0x0000000402067824 */ /* 0x040fe200078e00ff */
[----:B------:R-:W-:-:S04]  /*0da0*/  SHF.L.U64.HI R0, R2, 0x2, R3 ;  /* 0x0000000202007819 */ /* 0x000fc80000010203 */
[C---:B0-----:R-:W-:Y:S02]  /*0db0*/  IADD3 R2, P0, PT, R6.reuse, UR12, RZ ;  /* 0x0000000c06027c10 */ /* 0x041fe4000ff1e0ff */
[----:B------:R-:W-:Y:S02]  /*0dc0*/  IADD3 R6, P1, PT, R6, UR14, RZ ;  /* 0x0000000e06067c10 */ /* 0x000fe4000ff3e0ff */
[C---:B------:R-:W-:Y:S02]  /*0dd0*/  IADD3.X R3, PT, PT, R0.reuse, UR13, RZ, P0, !PT ;  /* 0x0000000d00037c10 */ /* 0x040fe400087fe4ff */
[----:B------:R-:W-:-:S03]  /*0de0*/  IADD3.X R7, PT, PT, R0, UR15, RZ, P1, !PT ;  /* 0x0000000f00077c10 */ /* 0x000fc60008ffe4ff */
[----:B------:R-:W-:Y:S04]  /*0df0*/  STG.E desc[UR8][R2.64], R5 ;  /* 0x0000000502007986 */ /* 0x000fe8000c101908 */
[----:B------:R-:W-:Y:S01]  /*0e00*/  STG.E desc[UR8][R6.64], R4 ;  /* 0x0000000406007986 */ /* 0x000fe2000c101908 */
[----:B------:R-:W-:Y:S05]  /*0e10*/  EXIT ;  /* 0x000000000000794d */ /* 0x000fea0003800000 */
        .weak           $__internal_5_$__cuda_sm20_div_rn_f64_full
        .type           $__internal_5_$__cuda_sm20_div_rn_f64_full,@function
        .size           $__internal_5_$__cuda_sm20_div_rn_f64_full,(.L_x_109 - $__internal_5_$__cuda_sm20_div_rn_f64_full)
$__internal_5_$__cuda_sm20_div_rn_f64_full:
[C---:B------:R-:W-:Y:S01]  /*0e20*/  FSETP.GEU.AND P0, PT, |R23|.reuse, 1.469367938527859385e-39, PT ;  /* 0x001000001700780b */ /* 0x040fe20003f0e200 */
[----:B------:R-:W-:Y:S01]  /*0e30*/  IMAD.MOV.U32 R14, RZ, RZ, 0x1 ;  /* 0x00000001ff0e7424 */ /* 0x000fe200078e00ff */
[----:B------:R-:W-:Y:S01]  /*0e40*/  LOP3.LUT R10, R23, 0x800fffff, RZ, 0xc0, !PT ;  /* 0x800fffff170a7812 */ /* 0x000fe200078ec0ff */
[----:B------:R-:W-:Y:S01]  /*0e50*/  IMAD.MOV.U32 R24, RZ, RZ, 0x1ca00000 ;  /* 0x1ca00000ff187424 */ /* 0x000fe200078e00ff */
[C---:B------:R-:W-:Y:S01]  /*0e60*/  FSETP.GEU.AND P2, PT, |R13|.reuse, 1.469367938527859385e-39, PT ;  /* 0x001000000d00780b */ /* 0x040fe20003f4e200 */
[----:B------:R-:W-:Y:S01]  /*0e70*/  BSSY.RECONVERGENT B1, `(.L_x_68) ;  /* 0x0000052000017945 */ /* 0x000fe20003800200 */
[----:B------:R-:W-:Y:S01]  /*0e80*/  LOP3.LUT R11, R10, 0x3ff00000, RZ, 0xfc, !PT ;  /* 0x3ff000000a0b7812 */ /* 0x000fe200078efcff */
[----:B------:R-:W-:Y:S01]  /*0e90*/  IMAD.MOV.U32 R10, RZ, RZ, R22 ;  /* 0x000000ffff0a7224 */ /* 0x000fe200078e0016 */
[----:B------:R-:W-:Y:S02]  /*0ea0*/  LOP3.LUT R7, R13, 0x7ff00000, RZ, 0xc0, !PT ;  /* 0x7ff000000d077812 */ /* 0x000fe400078ec0ff */
[----:B------:R-:W-:-:S03]  /*0eb0*/  LOP3.LUT R26, R23, 0x7ff00000, RZ, 0xc0, !PT ;  /* 0x7ff00000171a7812 */ /* 0x000fc600078ec0ff */
[----:B------:R-:W-:Y:S01]  /*0ec0*/  @!P0 DMUL R10, R22, 8.98846567431157953865e+307 ;  /* 0x7fe00000160a8828 */ /* 0x000fe20000000000 */
[----:B------:R-:W-:-:S03]  /*0ed0*/  ISETP.GE.U32.AND P1, PT, R7, R26, PT ;  /* 0x0000001a0700720c */ /* 0x000fc60003f26070 */
[----:B------:R-:W-:Y:S02]  /*0ee0*/  @!P2 LOP3.LUT R16, R23, 0x7ff00000, RZ, 0xc0, !PT ;  /* 0x7ff000001710a812 */ /* 0x000fe400078ec0ff */
[----:B------:R-:W0:Y:S02]  /*0ef0*/  MUFU.RCP64H R15, R11 ;  /* 0x0000000b000f7308 */ /* 0x000e240000001800 */
[----:B------:R-:W-:Y:S02]  /*0f00*/  @!P2 ISETP.GE.U32.AND P3, PT, R7, R16, PT ;  /* 0x000000100700a20c */ /* 0x000fe40003f66070 */
[----:B------:R-:W-:Y:S02]  /*0f10*/  @!P0 LOP3.LUT R26, R11, 0x7ff00000, RZ, 0xc0, !PT ;  /* 0x7ff000000b1a8812 */ /* 0x000fe400078ec0ff */
[----:B------:R-:W-:-:S04]  /*0f20*/  @!P2 SEL R17, R24, 0x63400000, !P3 ;  /* 0x634000001811a807 */ /* 0x000fc80005800000 */
        /* <DEDUP_REMOVED lines=11> */
[----:B------:R-:W-:-:S08]  /*0fe0*/  DFMA R16, R18, R16, R18 ;  /* 0x000000101210722b */ /* 0x000fd00000000012 */
[----:B------:R-:W-:-:S08]  /*0ff0*/  DMUL R18, R16, R14 ;  /* 0x0000000e10127228 */ /* 0x000fd00000000000 */
[----:B------:R-:W-:-:S08]  /*1000*/  DFMA R20, R18, -R10, R14 ;  /* 0x8000000a1214722b */ /* 0x000fd0000000000e */
[----:B------:R-:W-:Y:S01]  /*1010*/  DFMA R20, R16, R20, R18 ;  /* 0x000000141014722b */ /* 0x000fe20000000012 */
[----:B------:R-:W-:Y:S01]  /*1020*/  IMAD.MOV.U32 R19, RZ, RZ, R7 ;  /* 0x000000ffff137224 */ /* 0x000fe200078e0007 */
[----:B------:R-:W-:-:S05]  /*1030*/  @!P2 LOP3.LUT R19, R15, 0x7ff00000, RZ, 0xc0, !PT ;  /* 0x7ff000000f13a812 */ /* 0x000fca00078ec0ff */
[----:B------:R-:W-:-:S05]  /*1040*/  VIADD R16, R19, 0xffffffff ;  /* 0xffffffff13107836 */ /* 0x000fca0000000000 */
[----:B------:R-:W-:Y:S01]  /*1050*/  ISETP.GT.U32.AND P0, PT, R16, 0x7feffffe, PT ;  /* 0x7feffffe1000780c */ /* 0x000fe20003f04070 */
[----:B------:R-:W-:-:S05]  /*1060*/  VIADD R16, R26, 0xffffffff ;  /* 0xffffffff1a107836 */ /* 0x000fca0000000000 */
[----:B------:R-:W-:-:S13]  /*1070*/  ISETP.GT.U32.OR P0, PT, R16, 0x7feffffe, P0 ;  /* 0x7feffffe1000780c */ /* 0x000fda0000704470 */
[----:B------:R-:W-:Y:S05]  /*1080*/  @P0 BRA `(.L_x_69) ;  /* 0x00000000006c0947 */ /* 0x000fea0003800000 */
[----:B------:R-:W-:-:S04]  /*1090*/  LOP3.LUT R16, R23, 0x7ff00000, RZ, 0xc0, !PT ;  /* 0x7ff0000017107812 */ /* 0x000fc800078ec0ff */
[CC--:B------:R-:W-:Y:S02]  /*10a0*/  VIADDMNMX R12, R7.reuse, -R16.reuse, 0xb9600000, !PT ;  /* 0xb9600000070c7446 */ /* 0x0c0fe40007800910 */
[----:B------:R-:W-:Y:S02]  /*10b0*/  ISETP.GE.U32.AND P0, PT, R7, R16, PT ;  /* 0x000000100700720c */ /* 0x000fe40003f06070 */
[----:B------:R-:W-:Y:S01]  /*10c0*/  VIMNMX R7, PT, PT, R12, 0x46a00000, PT ;  /* 0x46a000000c077848 */ /* 0x000fe20003fe0100 */
[----:B------:R-:W-:Y:S01]  /*10d0*/  IMAD.MOV.U32 R12, RZ, RZ, RZ ;  /* 0x000000ffff0c7224 */ /* 0x000fe200078e00ff */
[----:B------:R-:W-:-:S05]  /*10e0*/  SEL R24, R24, 0x63400000, !P0 ;  /* 0x6340000018187807 */ /* 0x000fca0004000000 */
[----:B------:R-:W-:-:S04]  /*10f0*/  IMAD.IADD R7, R7, 0x1, -R24 ;  /* 0x0000000107077824 */ /* 0x000fc800078e0a18 */
        /* <DEDUP_REMOVED lines=12> */
[----:B------:R-:W-:Y:S01]  /*11c0*/  IMAD.MOV.U32 R10, RZ, RZ, RZ ;  /* 0x000000ffff0a7224 */ /* 0x000fe200078e00ff */
[----:B------:R-:W-:-:S05]  /*11d0*/  IADD3 R7, PT, PT, -R7, -0x43300000, RZ ;  /* 0xbcd0000007077810 */ /* 0x000fca0007ffe1ff */
[----:B------:R-:W-:-:S03]  /*11e0*/  DFMA R10, R16, -R10, R20 ;  /* 0x8000000a100a722b */ /* 0x000fc60000000014 */
[----:B------:R-:W-:-:S07]  /*11f0*/  LOP3.LUT R15, R13, R15, RZ, 0x3c, !PT ;  /* 0x0000000f0d0f7212 */ /* 0x000fce00078e3cff */
[----:B------:R-:W-:-:S04]  /*1200*/  FSETP.NEU.AND P0, PT, |R11|, R7, PT ;  /* 0x000000070b00720b */ /* 0x000fc80003f0d200 */
[----:B------:R-:W-:Y:S02]  /*1210*/  FSEL R16, R12, R16, !P0 ;  /* 0x000000100c107208 */ /* 0x000fe40004000000 */
[----:B------:R-:W-:Y:S01]  /*1220*/  FSEL R17, R15, R17, !P0 ;  /* 0x000000110f117208 */ /* 0x000fe20004000000 */
[----:B------:R-:W-:Y:S06]  /*1230*/  BRA `(.L_x_70) ;  /* 0x0000000000547947 */ /* 0x000fec0003800000 */
.L_x_69:
        /* <DEDUP_REMOVED lines=16> */
.L_x_72:
[----:B------:R-:W-:Y:S01]  /*1340*/  LOP3.LUT R17, R23, 0x80000, RZ, 0xfc, !PT ;  /* 0x0008000017117812 */ /* 0x000fe200078efcff */
[----:B------:R-:W-:Y:S01]  /*1350*/  IMAD.MOV.U32 R16, RZ, RZ, R22 ;  /* 0x000000ffff107224 */ /* 0x000fe200078e0016 */
[----:B------:R-:W-:Y:S06]  /*1360*/  BRA `(.L_x_70) ;  /* 0x0000000000087947 */ /* 0x000fec0003800000 */
.L_x_71:
[----:B------:R-:W-:Y:S01]  /*1370*/  LOP3.LUT R17, R13, 0x80000, RZ, 0xfc, !PT ;  /* 0x000800000d117812 */ /* 0x000fe200078efcff */
[----:B------:R-:W-:-:S07]  /*1380*/  IMAD.MOV.U32 R16, RZ, RZ, R12 ;  /* 0x000000ffff107224 */ /* 0x000fce00078e000c */
.L_x_70:
[----:B------:R-:W-:Y:S05]  /*1390*/  BSYNC.RECONVERGENT B1 ;  /* 0x0000000000017941 */ /* 0x000fea0003800200 */
.L_x_68:
[----:B------:R-:W-:Y:S02]  /*13a0*/  IMAD.MOV.U32 R10, RZ, RZ, R0 ;  /* 0x000000ffff0a7224 */ /* 0x000fe400078e0000 */
[----:B------:R-:W-:-:S04]  /*13b0*/  IMAD.MOV.U32 R11, RZ, RZ, 0x0 ;  /* 0x00000000ff0b7424 */ /* 0x000fc800078e00ff */
[----:B------:R-:W-:Y:S05]  /*13c0*/  RET.REL.NODEC R10 `(_Z11dft3_kernelPfS_PKfm) ;  /* 0xffffffec0a0c7950 */ /* 0x000fea0003c3ffff */
.L_x_73:
        /* <DEDUP_REMOVED lines=11> */
.L_x_109:


//--------------------- .text._Z11dft2_kernelPfS_PKfm --------------------------
	.section	.text._Z11dft2_kernelPfS_PKfm,"ax",@progbits
	.align	128
        .global         _Z11dft2_kernelPfS_PKfm
        .type           _Z11dft2_kernelPfS_PKfm,@function
        .size           _Z11dft2_kernelPfS_PKfm,(.L_x_110 - _Z11dft2_kernelPfS_PKfm)
        .other          _Z11dft2_kernelPfS_PKfm,@"STO_CUDA_ENTRY STV_DEFAULT"
_Z11dft2_kernelPfS_PKfm:
.text._Z11dft2_kernelPfS_PKfm:
        /* <DEDUP_REMOVED lines=12> */
[----:B------:R1:W2:Y:S01]  /*00c0*/  I2F.F64 R8, R2 ;  /* 0x0000000200087312 */ /* 0x0002a20000201c00 */
[----:B------:R-:W-:Y:S01]  /*00d0*/  CS2R R4, SRZ ;  /* 0x0000000000047805 */ /* 0x000fe2000001ff00 */
[----:B------:R-:W3:Y:S01]  /*00e0*/  LDCU.64 UR8, c[0x0][0x358] ;  /* 0x00006b00ff0877ac */ /* 0x000ee20008000a00 */
[----:B------:R-:W-:Y:S01]  /*00f0*/  UMOV UR6, URZ ;  /* 0x000000ff00067c82 */ /* 0x000fe20008000000 */
[----:B------:R-:W-:-:S04]  /*0100*/  UMOV UR7, URZ ;  /* 0x000000ff00077c82 */ /* 0x000fc80008000000 */
[----:B012---:R-:W0:Y:S02]  /*0110*/  I2F.F64.U64 R22, UR4 ;  /* 0x0000000400167d12 */ /* 0x007e240008301800 */
.L_x_82:
[----:B------:R-:W1:Y:S02]  /*0120*/  LDCU.64 UR4, c[0x0][0x390] ;  /* 0x00007200ff0477ac */ /* 0x000e640008000a00 */
[----:B-1----:R-:W-:-:S04]  /*0130*/  ULEA UR4, UP0, UR6, UR4, 0x2 ;  /* 0x0000000406047291 */ /* 0x002fc8000f8010ff */
[----:B------:R-:W-:Y:S02]  /*0140*/  ULEA.HI.X UR5, UR6, UR5, UR7, 0x2, UP0 ;  /* 0x0000000506057291 */ /* 0x000fe400080f1407 */
[----:B------:R-:W-:-:S04]  /*0150*/  IMAD.U32 R6, RZ, RZ, UR4 ;  /* 0x00000004ff067e24 */ /* 0x000fc8000f8e00ff */
[----:B------:R-:W-:-:S05]  /*0160*/  IMAD.U32 R7, RZ, RZ, UR5 ;  /* 0x00000005ff077e24 */ /* 0x000fca000f8e00ff */
[----:B---3--:R1:W5:Y:S01]  /*0170*/  LDG.E R6, desc[UR8][R6.64] ;  /* 0x0000000806067981 */ /* 0x008362000c1e1900 */
[----:B0-----:R-:W0:Y:S01]  /*0180*/  MUFU.RCP64H R13, R23 ;  /* 0x00000017000d7308 */ /* 0x001e220000001800 */
[----:B------:R-:W-:Y:S01]  /*0190*/  IMAD.MOV.U32 R12, RZ, RZ, 0x1 ;  /* 0x00000001ff0c7424 */ /* 0x000fe200078e00ff */
[----:B------:R-:W-:Y:S01]  /*01a0*/  UMOV UR4, 0x3fa6defc ;  /* 0x3fa6defc00047882 */ /* 0x000fe20000000000 */
[----:B------:R-:W-:Y:S01]  /*01b0*/  UMOV UR5, 0x401921fb ;  /* 0x401921fb00057882 */ /* 0x000fe20000000000 */
[----:B------:R-:W-:Y:S04]  /*01c0*/  BSSY.RECONVERGENT B0, `(.L_x_74) ;  /* 0x0000014000007945 */ /* 0x000fe80003800200 */
[----:B------:R-:W2:Y:S01]  /*01d0*/  I2F.F64.U32 R10, UR6 ;  /* 0x00000006000a7d12 */ /* 0x000ea20008201800 */
[----:B0-----:R-:W-:-:S02]  /*01e0*/  DFMA R14, -R22, R12, 1 ;  /* 0x3ff00000160e742b */ /* 0x001fc4000000010c */
[----:B--2---:R-:W-:-:S06]  /*01f0*/  DMUL R10, R10, UR4 ;  /* 0x000000040a0a7c28 */ /* 0x004fcc0008000000 */
[----:B------:R-:W-:-:S08]  /*0200*/  DFMA R14, R14, R14, R14 ;  /* 0x0000000e0e0e722b */ /* 0x000fd0000000000e */
[----:B------:R-:W-:Y:S02]  /*0210*/  DFMA R14, R12, R14, R12 ;  /* 0x0000000e0c0e722b */ /* 0x000fe4000000000c */
[----:B------:R-:W-:-:S06]  /*0220*/  DMUL R12, R8, R10 ;  /* 0x0000000a080c7228 */ /* 0x000fcc0000000000 */
        /* <DEDUP_REMOVED lines=8> */
[----:B-1----:R-:W-:Y:S05]  /*02b0*/  @P0 BRA P1, `(.L_x_75) ;  /* 0x0000000000100947 */ /* 0x002fea0000800000 */
[----:B------:R-:W-:-:S07]  /*02c0*/  MOV R0, 0x2e0 ;  /* 0x000002e000007802 */ /* 0x000fce0000000f00 */
[----:B-----5:R-:W-:Y:S05]  /*02d0*/  CALL.REL.NOINC `($__internal_6_$__cuda_sm20_div_rn_f64_full) ;  /* 0x0000000800c07944 */ /* 0x020fea0003c00000 */
[----:B------:R-:W-:Y:S02]  /*02e0*/  IMAD.MOV.U32 R10, RZ, RZ, R16 ;  /* 0x000000ffff0a7224 */ /* 0x000fe400078e0010 */
[----:B------:R-:W-:-:S07]  /*02f0*/  IMAD.MOV.U32 R11, RZ, RZ, R17 ;  /* 0x000000ffff0b7224 */ /* 0x000fce00078e0011 */
.L_x_75:
[----:B------:R-:W-:Y:S05]  /*0300*/  BSYNC.RECONVERGENT B0 ;  /* 0x0000000000007941 */ /* 0x000fea0003800200 */
.L_x_74:
        /* <DEDUP_REMOVED lines=23> */
.L_x_78:
        /* <DEDUP_REMOVED lines=44> */
.L_x_77:
[----:B------:R-:W-:Y:S05]  /*0740*/  BSYNC.RECONVERGENT B0 ;  /* 0x0000000000007941 */ /* 0x000fea0003800200 */
.L_x_76:
        /* <DEDUP_REMOVED lines=20> */
[----:B-----5:R-:W-:Y:S01]  /*0890*/  FFMA R5, R6, R0, R5 ;  /* 0x0000000006057223 */ /* 0x020fe20000000005 */
        /* <DEDUP_REMOVED lines=11> */
.L_x_81:
        /* <DEDUP_REMOVED lines=41> */
.L_x_80:
[----:B------:R-:W-:Y:S05]  /*0be0*/  BSYNC.RECONVERGENT B0 ;  /* 0x0000000000007941 */ /* 0x000fea0003800200 */
.L_x_79:
[----:B------:R-:W0:Y:S01]  /*0bf0*/  LDCU.64 UR4, c[0x0][0x398] ;  /* 0x00007300ff0477ac */ /* 0x000e220008000a00 */
[----:B------:R-:W-:Y:S01]  /*0c00*/  FMUL R7, R19, R19 ;  /* 0x0000001313077220 */ /* 0x000fe20000400000 */
[----:B------:R-:W-:Y:S01]  /*0c10*/  LOP3.LUT R0, R20, 0x1, RZ, 0xc0, !PT ;  /* 0x0000000114007812 */ /* 0x000fe200078ec0ff */
[----:B------:R-:W-:Y:S02]  /*0c20*/  UIADD3 UR6, UP0, UPT, UR6, 0x1, URZ ;  /* 0x0000000106067890 */ /* 0x000fe4000ff1e0ff */
[----:B------:R-:W-:Y:S01]  /*0c30*/  FFMA R17, R7, R17, -0.0013887860113754868507 ;  /* 0xbab607ed07117423 */ /* 0x000fe20000000011 */
[----:B------:R-:W-:Y:S02]  /*0c40*/  ISETP.NE.U32.AND P0, PT, R0, 0x1, PT ;  /* 0x000000010000780c */ /* 0x000fe40003f05070 */
[----:B------:R-:W-:Y:S01]  /*0c50*/  LOP3.LUT P1, RZ, R20, 0x2, RZ, 0xc0, !PT ;  /* 0x0000000214ff7812 */ /* 0x000fe2000782c0ff */
[----:B------:R-:W-:Y:S01]  /*0c60*/  UIADD3.X UR7, UPT, UPT, URZ, UR7, URZ, UP0, !UPT ;  /* 0x00000007ff077290 */ /* 0x000fe200087fe4ff */
        /* <DEDUP_REMOVED lines=8> */
[----:B------:R-:W-:-:S03]  /*0cf0*/  UISETP.GE.U32.AND.EX UP0, UPT, UR7, UR5, UPT, UP0 ;  /* 0x000000050700728c */ /* 0x000fc6000bf06100 */
        /* <DEDUP_REMOVED lines=14> */
        .weak           $__internal_6_$__cuda_sm20_div_rn_f64_full
        .type           $__internal_6_$__cuda_sm20_div_rn_f64_full,@function
        .size           $__internal_6_$__cuda_sm20_div_rn_f64_full,(.L_x_110 - $__internal_6_$__cuda_sm20_div_rn_f64_full)
$__internal_6_$__cuda_sm20_div_rn_f64_full:
        /* <DEDUP_REMOVED lines=66> */
.L_x_84:
        /* <DEDUP_REMOVED lines=16> */
.L_x_87:
[----:B------:R-:W-:Y:S01]  /*1300*/  LOP3.LUT R17, R23, 0x80000, RZ, 0xfc, !PT ;  /* 0x0008000017117812 */ /* 0x000fe200078efcff */
[----:B------:R-:W-:Y:S01]  /*1310*/  IMAD.MOV.U32 R16, RZ, RZ, R22 ;  /* 0x000000ffff107224 */ /* 0x000fe200078e0016 */
[----:B------:R-:W-:Y:S06]  /*1320*/  BRA `(.L_x_85) ;  /* 0x0000000000087947 */ /* 0x000fec0003800000 */
.L_x_86:
[----:B------:R-:W-:Y:S01]  /*1330*/  LOP3.LUT R17, R13, 0x80000, RZ, 0xfc, !PT ;  /* 0x000800000d117812 */ /* 0x000fe200078efcff */
[----:B------:R-:W-:-:S07]  /*1340*/  IMAD.MOV.U32 R16, RZ, RZ, R12 ;  /* 0x000000ffff107224 */ /* 0x000fce00078e000c */
.L_x_85:
[----:B------:R-:W-:Y:S05]  /*1350*/  BSYNC.RECONVERGENT B1 ;  /* 0x0000000000017941 */ /* 0x000fea0003800200 */
.L_x_83:
[----:B------:R-:W-:Y:S02]  /*1360*/  IMAD.MOV.U32 R10, RZ, RZ, R0 ;  /* 0x000000ffff0a7224 */ /* 0x000fe400078e0000 */
[----:B------:R-:W-:-:S04]  /*1370*/  IMAD.MOV.U32 R11, RZ, RZ, 0x0 ;  /* 0x00000000ff0b7424 */ /* 0x000fc800078e00ff */
[----:B------:R-:W-:Y:S05]  /*1380*/  RET.REL.NODEC R10 `(_Z11dft2_kernelPfS_PKfm) ;  /* 0xffffffec0a1c7950 */ /* 0x000fea0003c3ffff */
.L_x_88:
        /* <DEDUP_REMOVED lines=15> */
.L_x_110:


//--------------------- .text._Z10dft_kernelPfS_PKfm --------------------------
	.section	.text._Z10dft_kernelPfS_PKfm,"ax",@progbits
	.align	128
        .global         _Z10dft_kernelPfS_PKfm
        .type           _Z10dft_kernelPfS_PKfm,@function
        .size           _Z10dft_kernelPfS_PKfm,(.L_x_111 - _Z10dft_kernelPfS_PKfm)
        .other          _Z10dft_kernelPfS_PKfm,@"STO_CUDA_ENTRY STV_DEFAULT"
_Z10dft_kernelPfS_PKfm:
.text._Z10dft_kernelPfS_PKfm:
        /* <DEDUP_REMOVED lines=14> */
[----:B------:R-:W-:Y:S01]  /*00e0*/  LEA.HI.X R3, R0, UR5, R3, 0x2, P0 ;  /* 0x0000000500037c11 */ /* 0x000fe200080f1403 */
[----:B------:R-:W0:Y:S04]  /*00f0*/  LDCU.64 UR4, c[0x0][0x398] ;  /* 0x00007300ff0477ac */ /* 0x000e280008000a00 */
[----:B-1----:R1:W5:Y:S01]  /*0100*/  LDG.E R5, desc[UR12][R2.64] ;  /* 0x0000000c02057981 */ /* 0x002362000c1e1900 */
[----:B------:R-:W2:Y:S01]  /*0110*/  I2F.F64 R8, R0 ;  /* 0x0000000000087312 */ /* 0x000ea20000201c00 */
[----:B------:R-:W-:Y:S01]  /*0120*/  UMOV UR6, URZ ;  /* 0x000000ff00067c82 */ /* 0x000fe20008000000 */
[----:B------:R-:W-:-:S06]  /*0130*/  UMOV UR7, URZ ;  /* 0x000000ff00077c82 */ /* 0x000fcc0008000000 */
[----:B0-----:R-:W0:Y:S01]  /*0140*/  I2F.F64.U64 R6, UR4 ;  /* 0x0000000400067d12 */ /* 0x001e220008301800 */
[----:B------:R-:W-:Y:S01]  /*0150*/  UMOV UR4, 0x3fa6defc ;  /* 0x3fa6defc00047882 */ /* 0x000fe20000000000 */
[----:B------:R-:W-:Y:S02]  /*0160*/  UMOV UR5, 0x401921fb ;  /* 0x401921fb00057882 */ /* 0x000fe40000000000 */
[----:B-12---:R-:W-:-:S11]  /*0170*/  DMUL R8, R8, UR4 ;  /* 0x0000000408087c28 */ /* 0x006fd60008000000 */
.L_x_97:
[----:B0-----:R-:W0:Y:S01]  /*0180*/  MUFU.RCP64H R3, R7 ;  /* 0x0000000700037308 */ /* 0x001e220000001800 */
[----:B------:R-:W-:Y:S01]  /*0190*/  IMAD.MOV.U32 R2, RZ, RZ, 0x1 ;  /* 0x00000001ff027424 */ /* 0x000fe200078e00ff */
[----:B------:R-:W-:Y:S06]  /*01a0*/  BSSY.RECONVERGENT B0, `(.L_x_89) ;  /* 0x0000013000007945 */ /* 0x000fec0003800200 */
[----:B------:R-:W1:Y:S01]  /*01b0*/  I2F.F64.U32 R12, UR6 ;  /* 0x00000006000c7d12 */ /* 0x000e620008201800 */
[----:B0-----:R-:W-:Y:S02]  /*01c0*/  DFMA R10, -R6, R2, 1 ;  /* 0x3ff00000060a742b */ /* 0x001fe40000000102 */
[----:B-1----:R-:W-:-:S06]  /*01d0*/  DMUL R12, R8, R12 ;  /* 0x0000000c080c7228 */ /* 0x002fcc0000000000 */
[----:B------:R-:W-:-:S08]  /*01e0*/  DFMA R10, R10, R10, R10 ;  /* 0x0000000a0a0a722b */ /* 0x000fd0000000000a */
[----:B------:R-:W-:Y:S01]  /*01f0*/  DFMA R10, R2, R10, R2 ;  /* 0x0000000a020a722b */ /* 0x000fe20000000002 */
[----:B------:R-:W-:-:S07]  /*0200*/  FSETP.GEU.AND P1, PT, |R13|, 6.5827683646048100446e-37, PT ;  /* 0x036000000d00780b */ /* 0x000fce0003f2e200 */
[----:B------:R-:W-:-:S08]  /*0210*/  DFMA R2, -R6, R10, 1 ;  /* 0x3ff000000602742b */ /* 0x000fd0000000010a */
[----:B------:R-:W-:-:S08]  /*0220*/  DFMA R2, R10, R2, R10 ;  /* 0x000000020a02722b */ /* 0x000fd0000000000a */
[----:B------:R-:W-:-:S08]  /*0230*/  DMUL R10, R12, R2 ;  /* 0x000000020c0a7228 */ /* 0x000fd00000000000 */
[----:B------:R-:W-:-:S08]  /*0240*/  DFMA R14, -R6, R10, R12 ;  /* 0x0000000a060e722b */ /* 0x000fd0000000010c */
[----:B------:R-:W-:-:S10]  /*0250*/  DFMA R2, R2, R14, R10 ;  /* 0x0000000e0202722b */ /* 0x000fd4000000000a */
[----:B------:R-:W-:-:S05]  /*0260*/  FFMA R0, RZ, R7, R3 ;  /* 0x00000007ff007223 */ /* 0x000fca0000000003 */
[----:B------:R-:W-:-:S13]  /*0270*/  FSETP.GT.AND P0, PT, |R0|, 1.469367938527859385e-39, PT ;  /* 0x001000000000780b */ /* 0x000fda0003f04200 */
[----:B------:R-:W-:Y:S05]  /*0280*/  @P0 BRA P1, `(.L_x_90) ;  /* 0x0000000000100947 */ /* 0x000fea0000800000 */
[----:B------:R-:W-:-:S07]  /*0290*/  MOV R0, 0x2b0 ;  /* 0x000002b000007802 */ /* 0x000fce0000000f00 */
[----:B-----5:R-:W-:Y:S05]  /*02a0*/  CALL.REL.NOINC `($__internal_7_$__cuda_sm20_div_rn_f64_full) ;  /* 0x0000000800d07944 */ /* 0x020fea0003c00000 */
[----:B------:R-:W-:Y:S02]  /*02b0*/  IMAD.MOV.U32 R2, RZ, RZ, R14 ;  /* 0x000000ffff027224 */ /* 0x000fe400078e000e */
[----:B------:R-:W-:-:S07]  /*02c0*/  IMAD.MOV.U32 R3, RZ, RZ, R15 ;  /* 0x000000ffff037224 */ /* 0x000fce00078e000f */
.L_x_90:
[----:B------:R-:W-:Y:S05]  /*02d0*/  BSYNC.RECONVERGENT B0 ;  /* 0x0000000000007941 */ /* 0x000fea0003800200 */
.L_x_89:
        /* <DEDUP_REMOVED lines=23> */
.L_x_93:
        /* <DEDUP_REMOVED lines=44> */
.L_x_92:
[----:B------:R-:W-:Y:S05]  /*0710*/  BSYNC.RECONVERGENT B0 ;  /* 0x0000000000007941 */ /* 0x000fea0003800200 */
.L_x_91:
[----:B------:R-:W-:Y:S02]  /*0720*/  IMAD.MOV.U32 R14, RZ, RZ, 0x37cbac00 ;  /* 0x37cbac00ff0e7424 */ /* 0x000fe400078e00ff */
[----:B------:R-:W-:Y:S01]  /*0730*/  FMUL R3, R4, R4 ;  /* 0x0000000404037220 */ /* 0x000fe20000400000 */
[C---:B------:R-:W-:Y:S01]  /*0740*/  LOP3.LUT R10, R0.reuse, 0x1, RZ, 0xc0, !PT ;  /* 0x00000001000a7812 */ /* 0x040fe200078ec0ff */
[----:B------:R-:W-:Y:S01]  /*0750*/  IMAD.MOV.U32 R15, RZ, RZ, 0x3c0885e4 ;  /* 0x3c0885e4ff0f7424 */ /* 0x000fe200078e00ff */
[----:B------:R-:W-:Y:S01]  /*0760*/  BSSY.RECONVERGENT B0, `(.L_x_94) ;  /* 0x0000044000007945 */ /* 0x000fe20003800200 */
[----:B------:R-:W-:Y:S01]  /*0770*/  FFMA R2, R3, R14, -0.0013887860113754868507 ;  /* 0xbab607ed03027423 */ /* 0x000fe2000000000e */
[----:B------:R-:W-:Y:S01]  /*0780*/  VIADD R0, R0, 0x1 ;  /* 0x0000000100007836 */ /* 0x000fe20000000000 */
[----:B------:R-:W-:Y:S01]  /*0790*/  ISETP.NE.U32.AND P0, PT, R10, 0x1, PT ;  /* 0x000000010a00780c */ /* 0x000fe20003f05070 */
[----:B------:R-:W-:-:S03]  /*07a0*/  IMAD.MOV.U32 R16, RZ, RZ, 0x3e2aaaa8 ;  /* 0x3e2aaaa8ff107424 */ /* 0x000fc600078e00ff */
[----:B------:R-:W-:Y:S02]  /*07b0*/  FSEL R2, R2, -0.00019574658654164522886, P0 ;  /* 0xb94d415302027808 */ /* 0x000fe40000000000 */
[----:B------:R-:W-:Y:S02]  /*07c0*/  FSEL R10, R15, 0.041666727513074874878, !P0 ;  /* 0x3d2aaabb0f0a7808 */ /* 0x000fe40004000000 */
[----:B------:R-:W-:Y:S02]  /*07d0*/  LOP3.LUT P1, RZ, R0, 0x2, RZ, 0xc0, !PT ;  /* 0x0000000200ff7812 */ /* 0x000fe4000782c0ff */
[----:B------:R-:W-:Y:S01]  /*07e0*/  FSEL R0, R4, 1, !P0 ;  /* 0x3f80000004007808 */ /* 0x000fe20004000000 */
[----:B------:R-:W-:Y:S01]  /*07f0*/  FFMA R2, R3, R2, R10 ;  /* 0x0000000203027223 */ /* 0x000fe2000000000a */
[----:B------:R-:W-:Y:S02]  /*0800*/  FSEL R21, -R16, -0.4999999701976776123, !P0 ;  /* 0xbeffffff10157808 */ /* 0x000fe40004000100 */
[----:B------:R-:W-:Y:S01]  /*0810*/  FSETP.GE.AND P0, PT, |R11|, 105615, PT ;  /* 0x47ce47800b00780b */ /* 0x000fe20003f06200 */
[----:B------:R-:W-:-:S02]  /*0820*/  FFMA R13, R3, R0, RZ ;  /* 0x00000000030d7223 */ /* 0x000fc400000000ff */
[----:B------:R-:W-:-:S04]  /*0830*/  FFMA R2, R3, R2, R21 ;  /* 0x0000000203027223 */ /* 0x000fc80000000015 */
[----:B------:R-:W-:-:S04]  /*0840*/  FFMA R18, R13, R2, R0 ;  /* 0x000000020d127223 */ /* 0x000fc80000000000 */
[----:B------:R-:W-:Y:S02]  /*0850*/  @P1 FADD R18, RZ, -R18 ;  /* 0x80000012ff121221 */ /* 0x000fe40000000000 */
[----:B------:R-:W-:Y:S05]  /*0860*/  @!P0 BRA `(.L_x_95) ;  /* 0x0000000000cc8947 */ /* 0x000fea0003800000 */
        /* <DEDUP_REMOVED lines=10> */
.L_x_96:
        /* <DEDUP_REMOVED lines=41> */
.L_x_95:
[----:B------:R-:W-:Y:S05]  /*0ba0*/  BSYNC.RECONVERGENT B0 ;  /* 0x0000000000007941 */ /* 0x000fea0003800200 */
.L_x_94:
[----:B------:R-:W-:Y:S01]  /*0bb0*/  FMUL R3, R17, R17 ;  /* 0x0000001111037220 */ /* 0x000fe20000400000 */
[C---:B------:R-:W-:Y:S01]  /*0bc0*/  LOP3.LUT R0, R19.reuse, 0x1, RZ, 0xc0, !PT ;  /* 0x0000000113007812 */ /* 0x040fe200078ec0ff */
[----:B------:R-:W0:Y:S01]  /*0bd0*/  LDCU.128 UR8, c[0x0][0x380] ;  /* 0x00007000ff0877ac */ /* 0x000e220008000c00 */
[----:B------:R-:W-:Y:S01]  /*0be0*/  LOP3.LUT P1, RZ, R19, 0x2, RZ, 0xc0, !PT ;  /* 0x0000000213ff7812 */ /* 0x000fe2000782c0ff */
[----:B------:R-:W-:Y:S01]  /*0bf0*/  FFMA R14, R3, R14, -0.0013887860113754868507 ;  /* 0xbab607ed030e7423 */ /* 0x000fe2000000000e */
[----:B------:R-:W-:Y:S01]  /*0c00*/  ISETP.NE.U32.AND P0, PT, R0, 0x1, PT ;  /* 0x000000010000780c */ /* 0x000fe20003f05070 */
[----:B------:R-:W-:Y:S02]  /*0c10*/  USHF.L.U32 UR4, UR6, 0x2, URZ ;  /* 0x0000000206047899 */ /* 0x000fe400080006ff */
[----:B------:R-:W-:Y:S01]  /*0c20*/  USHF.L.U64.HI UR5, UR6, 0x2, UR7 ;  /* 0x0000000206057899 */ /* 0x000fe20008010207 */
[----:B------:R-:W-:Y:S01]  /*0c30*/  FSEL R0, R15, 0.041666727513074874878, P0 ;  /* 0x3d2aaabb0f007808 */ /* 0x000fe20000000000 */
[----:B-----5:R-:W-:Y:S01]  /*0c40*/  FMUL R15, R5, R18 ;  /* 0x00000012050f7220 */ /* 0x020fe20000400000 */
[----:B------:R-:W-:-:S02]  /*0c50*/  FSEL R14, R14, -0.00019574658654164522886, !P0 ;  /* 0xb94d41530e0e7808 */ /* 0x000fc40004000000 */
[----:B------:R-:W-:-:S03]  /*0c60*/  FSEL R16, -R16, -0.4999999701976776123, P0 ;  /* 0xbeffffff10107808 */ /* 0x000fc60000000100 */
[----:B------:R-:W-:Y:S01]  /*0c70*/  FFMA R14, R3, R14, R0 ;  /* 0x0000000e030e7223 */ /* 0x000fe20000000000 */
[----:B------:R-:W-:-:S03]  /*0c80*/  FSEL R0, R17, 1, P0 ;  /* 0x3f80000011007808 */ /* 0x000fc60000000000 */
[C---:B------:R-:W-:Y:S01]  /*0c90*/  FFMA R14, R3.reuse, R14, R16 ;  /* 0x0000000e030e7223 */ /* 0x040fe20000000010 */
[----:B0-----:R-:W-:Y:S01]  /*0ca0*/  UIADD3 UR8, UP0, UPT, UR4, UR8, URZ ;  /* 0x0000000804087290 */ /* 0x001fe2000ff1e0ff */
[----:B------:R-:W-:Y:S01]  /*0cb0*/  FFMA R3, R3, R0, RZ ;  /* 0x0000000003037223 */ /* 0x000fe200000000ff */
[----:B------:R-:W-:Y:S02]  /*0cc0*/  UIADD3 UR4, UP1, UPT, UR4, UR10, URZ ;  /* 0x0000000a04047290 */ /* 0x000fe4000ff3e0ff */
[----:B------:R-:W-:Y:S01]  /*0cd0*/  UIADD3.X UR9, UPT, UPT, UR5, UR9, URZ, UP0, !UPT ;  /* 0x0000000905097290 */ /* 0x000fe200087fe4ff */
[----:B------:R-:W-:Y:S01]  /*0ce0*/  FFMA R0, R3, R14, R0 ;  /* 0x0000000e03007223 */ /* 0x000fe20000000000 */
[----:B------:R-:W-:Y:S01]  /*0cf0*/  UIADD3.X UR5, UPT, UPT, UR5, UR11, URZ, UP1, !UPT ;  /* 0x0000000b05057290 */ /* 0x000fe20008ffe4ff */
[----:B------:R-:W-:Y:S02]  /*0d00*/  IMAD.U32 R2, RZ, RZ, UR8 ;  /* 0x00000008ff027e24 */ /* 0x000fe4000f8e00ff */
[----:B------:R-:W-:Y:S01]  /*0d10*/  @P1 FADD R0, RZ, -R0 ;  /* 0x80000000ff001221 */ /* 0x000fe20000000000 */
[----:B------:R-:W-:-:S02]  /*0d20*/  IMAD.U32 R3, RZ, RZ, UR9 ;  /* 0x00000009ff037e24 */ /* 0x000fc4000f8e00ff */
[----:B------:R-:W-:Y:S02]  /*0d30*/  IMAD.U32 R10, RZ, RZ, UR4 ;  /* 0x00000004ff0a7e24 */ /* 0x000fe4000f8e00ff */
[----:B------:R-:W-:Y:S01]  /*0d40*/  FMUL R13, R5, -R0 ;  /* 0x80000000050d7220 */ /* 0x000fe20000400000 */
[----:B------:R-:W-:Y:S01]  /*0d50*/  IMAD.U32 R11, RZ, RZ, UR5 ;  /* 0x00000005ff0b7e24 */ /* 0x000fe2000f8e00ff */
[----:B------:R1:W-:Y:S01]  /*0d60*/  REDG.E.ADD.F32.FTZ.RN.STRONG.GPU desc[UR12][R2.64], R15 ;  /* 0x0000000f020079a6 */ /* 0x0003e2000c12f30c */
[----:B------:R-:W0:Y:S03]  /*0d70*/  LDCU.64 UR4, c[0x0][0x398] ;  /* 0x00007300ff0477ac */ /* 0x000e260008000a00 */
[----:B------:R1:W-:Y:S01]  /*0d80*/  REDG.E.ADD.F32.FTZ.RN.STRONG.GPU desc[UR12][R10.64], R13 ;  /* 0x0000000d0a0079a6 */ /* 0x0003e2000c12f30c */
[----:B------:R-:W-:-:S04]  /*0d90*/  UIADD3 UR6, UP0, UPT, UR6, 0x1, URZ ;  /* 0x0000000106067890 */ /* 0x000fc8000ff1e0ff */
[----:B------:R-:W-:Y:S02]  /*0da0*/  UIADD3.X UR7, UPT, UPT, URZ, UR7, URZ, UP0, !UPT ;  /* 0x00000007ff077290 */ /* 0x000fe400087fe4ff */
[----:B0-----:R-:W-:-:S04]  /*0db0*/  UISETP.GE.U32.AND UP0, UPT, UR6, UR4, UPT ;  /* 0x000000040600728c */ /* 0x001fc8000bf06070 */
[----:B------:R-:W-:-:S09]  /*0dc0*/  UISETP.GE.U32.AND.EX UP0, UPT, UR7, UR5, UPT, UP0 ;  /* 0x000000050700728c */ /* 0x000fd2000bf06100 */
[----:B-1----:R-:W-:Y:S05]  /*0dd0*/  BRA.U !UP0, `(.L_x_97) ;  /* 0xfffffff108e87547 */ /* 0x002fea000b83ffff */
[----:B------:R-:W-:Y:S05]  /*0de0*/  EXIT ;  /* 0x000000000000794d */ /* 0x000fea0003800000 */
        .weak           $__internal_7_$__cuda_sm20_div_rn_f64_full
        .type           $__internal_7_$__cuda_sm20_div_rn_f64_full,@function
        .size           $__internal_7_$__cuda_sm20_div_rn_f64_full,(.L_x_111 - $__internal_7_$__cuda_sm20_div_rn_f64_full)
$__internal_7_$__cuda_sm20_div_rn_f64_full:
        /* <DEDUP_REMOVED lines=11> */
[C---:B------:R-:W-:Y:S01]  /*0ea0*/  ISETP.GE.U32.AND P1, PT, R4.reuse, R15, PT ;  /* 0x0000000f0400720c */ /* 0x040fe20003f26070 */
[----:B------:R-:W-:Y:S02]  /*0eb0*/  IMAD.MOV.U32 R22, RZ, RZ, R4 ;  /* 0x000000ffff167224 */ /* 0x000fe400078e0004 */
[----:B------:R-:W-:Y:S01]  /*0ec0*/  @!P2 LOP3.LUT R19, R7, 0x7ff00000, RZ, 0xc0, !PT ;  /* 0x7ff000000713a812 */ /* 0x000fe200078ec0ff */
[----:B------:R-:W-:Y:S01]  /*0ed0*/  IMAD.MOV.U32 R23, RZ, RZ, R15 ;  /* 0x000000ffff177224 */ /* 0x000fe200078e000f */
[----:B------:R-:W0:Y:S02]  /*0ee0*/  MUFU.RCP64H R17, R11 ;  /* 0x0000000b00117308 */ /* 0x000e240000001800 */
[----:B------:R-:W-:Y:S02]  /*0ef0*/  @!P2 ISETP.GE.U32.AND P3, PT, R4, R19, PT ;  /* 0x000000130400a20c */ /* 0x000fe40003f66070 */
[----:B------:R-:W-:-:S02]  /*0f00*/  @!P0 LOP3.LUT R23, R11, 0x7ff00000, RZ, 0xc0, !PT ;  /* 0x7ff000000b178812 */ /* 0x000fc400078ec0ff */
        /* <DEDUP_REMOVED lines=49> */
.L_x_99:
        /* <DEDUP_REMOVED lines=16> */
.L_x_102:
[----:B------:R-:W-:Y:S01]  /*1320*/  LOP3.LUT R15, R7, 0x80000, RZ, 0xfc, !PT ;  /* 0x00080000070f7812 */ /* 0x000fe200078efcff */
[----:B------:R-:W-:Y:S01]  /*1330*/  IMAD.MOV.U32 R14, RZ, RZ, R6 ;  /* 0x000000ffff0e7224 */ /* 0x000fe200078e0006 */
[----:B------:R-:W-:Y:S06]  /*1340*/  BRA `(.L_x_100) ;  /* 0x0000000000087947 */ /* 0x000fec0003800000 */
.L_x_101:
[----:B------:R-:W-:Y:S01]  /*1350*/  LOP3.LUT R15, R13, 0x80000, RZ, 0xfc, !PT ;  /* 0x000800000d0f7812 */ /* 0x000fe200078efcff */
[----:B------:R-:W-:-:S07]  /*1360*/  IMAD.MOV.U32 R14, RZ, RZ, R12 ;  /* 0x000000ffff0e7224 */ /* 0x000fce00078e000c */
.L_x_100:
[----:B------:R-:W-:Y:S05]  /*1370*/  BSYNC.RECONVERGENT B1 ;  /* 0x0000000000017941 */ /* 0x000fea0003800200 */
.L_x_98:
[----:B------:R-:W-:Y:S02]  /*1380*/  IMAD.MOV.U32 R2, RZ, RZ, R0 ;  /* 0x000000ffff027224 */ /* 0x000fe400078e0000 */
[----:B------:R-:W-:-:S04]  /*1390*/  IMAD.MOV.U32 R3, RZ, RZ, 0x0 ;  /* 0x00000000ff037424 */ /* 0x000fc800078e00ff */
[----:B------:R-:W-:Y:S05]  /*13a0*/  RET.REL.NODEC R2 `(_Z10dft_kernelPfS_PKfm) ;  /* 0xffffffec02147950 */ /* 0x000fea0003c3ffff */
.L_x_103:
        /* <DEDUP_REMOVED lines=13> */
.L_x_111:


//--------------------- .nv.global.init           --------------------------
	.section	.nv.global.init,"aw",@progbits
	.align	4
.nv.global.init:
	.type		__cudart_i2opi_f,@object
	.size		__cudart_i2opi_f,(.L_0 - __cudart_i2opi_f)
__cudart_i2opi_f:
        /*0000*/ 	.byte	0x41, 0x90, 0x43, 0x3c, 0x99, 0x95, 0x62, 0xdb, 0xc0, 0xdd, 0x34, 0xf5, 0xd1, 0x57, 0x27, 0xfc
        /*0010*/ 	.byte	0x29, 0x15, 0x44, 0x4e, 0x6e, 0x83, 0xf9, 0xa2
.L_0:


//--------------------- .nv.shared._Z11idft_kernelPfS_PKfS1_m --------------------------
	.section	.nv.shared._Z11idft_kernelPfS_PKfS1_m,"aw",@nobits
	.sectionflags	@""
	.align	16
	.zero		1024


//--------------------- .nv.shared.reserved.0     --------------------------
	.section	.nv.shared.reserved.0,"aw",@nobits
	.weak		__nv_reservedSMEM_offset_0_alias
	.size		__nv_reservedSMEM_offset_0_alias, 0, 64
	.other		__nv_reservedSMEM_offset_0_alias,@"STO_CUDA_RESERVED_SHARED STV_DEFAULT"
__nv_reservedSMEM_offset_0_alias:
	.zero		0
	.zero		64


//--------------------- .nv.shared._Z11dft4_kernelPfS_PKfm --------------------------
	.section	.nv.shared._Z11dft4_kernelPfS_PKfm,"aw",@nobits
	.sectionflags	@""
	.align	16
	.zero		1024


//--------------------- .nv.shared._Z11dft3_kernelPfS_PKfm --------------------------
	.section	.nv.shared._Z11dft3_kernelPfS_PKfm,"aw",@nobits
	.sectionflags	@""
	.align	16
	.zero		1024


//--------------------- .nv.shared._Z11dft2_kernelPfS_PKfm --------------------------
	.section	.nv.shared._Z11dft2_kernelPfS_PKfm,"aw",@nobits
	.sectionflags	@""
	.align	16
	.zero		1024


//--------------------- .nv.shared._Z10dft_kernelPfS_PKfm --------------------------
	.section	.nv.shared._Z10dft_kernelPfS_PKfm,"aw",@nobits
	.sectionflags	@""
	.align	16
	.zero		1024


//--------------------- .nv.constant0._Z11idft_kernelPfS_PKfS1_m --------------------------
	.section	.nv.constant0._Z11idft_kernelPfS_PKfS1_m,"a",@progbits
	.sectionflags	@""
	.align	4
.nv.constant0._Z11idft_kernelPfS_PKfS1_m:
	.zero		936


//--------------------- .nv.constant0._Z11dft4_kernelPfS_PKfm --------------------------
	.section	.nv.constant0._Z11dft4_kernelPfS_PKfm,"a",@progbits
	.sectionflags	@""
	.align	4
.nv.constant0._Z11dft4_kernelPfS_PKfm:
	.zero		928


//--------------------- .nv.constant0._Z11dft3_kernelPfS_PKfm --------------------------
	.section	.nv.constant0._Z11dft3_kernelPfS_PKfm,"a",@progbits
	.sectionflags	@""
	.align	4
.nv.constant0._Z11dft3_kernelPfS_PKfm:
	.zero		928


//--------------------- .nv.constant0._Z11dft2_kernelPfS_PKfm --------------------------
	.section	.nv.constant0._Z11dft2_kernelPfS_PKfm,"a",@progbits
	.sectionflags	@""
	.align	4
.nv.constant0._Z11dft2_kernelPfS_PKfm:
	.zero		928


//--------------------- .nv.constant0._Z10dft_kernelPfS_PKfm --------------------------
	.section	.nv.constant0._Z10dft_kernelPfS_PKfm,"a",@progbits
	.sectionflags	@""
	.align	4
.nv.constant0._Z10dft_kernelPfS_PKfm:
	.zero		928


//--------------------- SYMBOLS --------------------------

	.type		.nv.reservedSmem.offset0,@object
	.size		.nv.reservedSmem.offset0,0x4
	.type		.nv.reservedSmem.cap,@object
	.size		.nv.reservedSmem.cap,0x4
